	.headerflags	@"EF_CUDA_TEXMODE_UNIFIED EF_CUDA_64BIT_ADDRESS EF_CUDA_ACCELERATORS EF_CUDA_SM90 EF_CUDA_VIRTUAL_SM(EF_CUDA_SM90)"
	.elftype	@"ET_EXEC"


//--------------------- .nv.info                  --------------------------
	.section	.nv.info,"",@"SHT_CUDA_INFO"
	.align	4


	//----- nvinfo : EIATTR_REGCOUNT
	.align		4
        /*0000*/ 	.byte	0x04, 0x2f
        /*0002*/ 	.short	(.L_1 - .L_0)
	.align		4
.L_0:
        /*0004*/ 	.word	index@(triton_poi_fused_max_pool2d_with_indices_42)
        /*0008*/ 	.word	0x000000ab


	//----- nvinfo : EIATTR_MIN_STACK_SIZE
	.align		4
.L_1:
        /*000c*/ 	.byte	0x04, 0x12
        /*000e*/ 	.short	(.L_3 - .L_2)
	.align		4
.L_2:
        /*0010*/ 	.word	index@(triton_poi_fused_max_pool2d_with_indices_42)
        /*0014*/ 	.word	0x00000000


	//----- nvinfo : EIATTR_FRAME_SIZE
	.align		4
.L_3:
        /*0018*/ 	.byte	0x04, 0x11
        /*001a*/ 	.short	(.L_5 - .L_4)
	.align		4
.L_4:
        /*001c*/ 	.word	index@(triton_poi_fused_max_pool2d_with_indices_42)
        /*0020*/ 	.word	0x00000000


	//----- nvinfo : EIATTR_MIN_STACK_SIZE
	.align		4
.L_5:
        /*0024*/ 	.byte	0x04, 0x12
        /*0026*/ 	.short	(.L_7 - .L_6)
	.align		4
.L_6:
        /*0028*/ 	.word	index@(triton_poi_fused_max_pool2d_with_indices_42)
        /*002c*/ 	.word	0x00000000
.L_7:


//--------------------- .nv.info.triton_poi_fused_max_pool2d_with_indices_42 --------------------------
	.section	.nv.info.triton_poi_fused_max_pool2d_with_indices_42,"",@"SHT_CUDA_INFO"
	.sectionflags	@""
	.align	4


	//----- nvinfo : EIATTR_CUDA_API_VERSION
	.align		4
        /*0000*/ 	.byte	0x04, 0x37
        /*0002*/ 	.short	(.L_9 - .L_8)
.L_8:
        /*0004*/ 	.word	0x0000007c


	//----- nvinfo : EIATTR_KPARAM_INFO
	.align		4
.L_9:
        /*0008*/ 	.byte	0x04, 0x17
        /*000a*/ 	.short	(.L_11 - .L_10)
.L_10:
        /*000c*/ 	.word	0x00000000
        /*0010*/ 	.short	0x0004
        /*0012*/ 	.short	0x001c
        /*0014*/ 	.byte	0x00, 0xf0, 0x11, 0x00


	//----- nvinfo : EIATTR_KPARAM_INFO
	.align		4
.L_11:
        /*0018*/ 	.byte	0x04, 0x17
        /*001a*/ 	.short	(.L_13 - .L_12)
.L_12:
        /*001c*/ 	.word	0x00000000
        /*0020*/ 	.short	0x0003
        /*0022*/ 	.short	0x0018
        /*0024*/ 	.byte	0x00, 0xf0, 0x11, 0x00


	//----- nvinfo : EIATTR_KPARAM_INFO
	.align		4
.L_13:
        /*0028*/ 	.byte	0x04, 0x17
        /*002a*/ 	.short	(.L_15 - .L_14)
.L_14:
        /*002c*/ 	.word	0x00000000
        /*0030*/ 	.short	0x0002
        /*0032*/ 	.short	0x0010
        /*0034*/ 	.byte	0x00, 0xf4, 0x21, 0x00


	//----- nvinfo : EIATTR_KPARAM_INFO
	.align		4
.L_15:
        /*0038*/ 	.byte	0x04, 0x17
        /*003a*/ 	.short	(.L_17 - .L_16)
.L_16:
        /*003c*/ 	.word	0x00000000
        /*0040*/ 	.short	0x0001
        /*0042*/ 	.short	0x0008
        /*0044*/ 	.byte	0x00, 0xf4, 0x21, 0x00


	//----- nvinfo : EIATTR_KPARAM_INFO
	.align		4
.L_17:
        /*0048*/ 	.byte	0x04, 0x17
        /*004a*/ 	.short	(.L_19 - .L_18)
.L_18:
        /*004c*/ 	.word	0x00000000
        /*0050*/ 	.short	0x0000
        /*0052*/ 	.short	0x0000
        /*0054*/ 	.byte	0x00, 0xf4, 0x21, 0x00


	//----- nvinfo : EIATTR_SPARSE_MMA_MASK
	.align		4
.L_19:
        /*0058*/ 	.byte	0x03, 0x50
        /*005a*/ 	.short	0x0000


	//----- nvinfo : EIATTR_MAXREG_COUNT
	.align		4
        /*005c*/ 	.byte	0x03, 0x1b
        /*005e*/ 	.short	0x00ff


	//----- nvinfo : EIATTR_EXIT_INSTR_OFFSETS
	.align		4
        /*0060*/ 	.byte	0x04, 0x1c
        /*0062*/ 	.short	(.L_21 - .L_20)


	//   ....[0]....
.L_20:
        /*0064*/ 	.word	0x00005490


	//   ....[1]....
        /*0068*/ 	.word	0x000054b0


	//----- nvinfo : EIATTR_REQNTID
	.align		4
.L_21:
        /*006c*/ 	.byte	0x04, 0x10
        /*006e*/ 	.short	(.L_23 - .L_22)
.L_22:
        /*0070*/ 	.word	0x00000100
        /*0074*/ 	.word	0x00000001
        /*0078*/ 	.word	0x00000001


	//----- nvinfo : EIATTR_CBANK_PARAM_SIZE
	.align		4
.L_23:
        /*007c*/ 	.byte	0x03, 0x19
        /*007e*/ 	.short	0x0020


	//----- nvinfo : EIATTR_PARAM_CBANK
	.align		4
        /*0080*/ 	.byte	0x04, 0x0a
        /*0082*/ 	.short	(.L_25 - .L_24)
	.align		4
.L_24:
        /*0084*/ 	.word	index@(.nv.constant0.triton_poi_fused_max_pool2d_with_indices_42)
        /*0088*/ 	.short	0x0210
        /*008a*/ 	.short	0x0020


	//----- nvinfo : EIATTR_SW_WAR
	.align		4
.L_25:
        /*008c*/ 	.byte	0x04, 0x36
        /*008e*/ 	.short	(.L_27 - .L_26)
.L_26:
        /*0090*/ 	.word	0x00000008
.L_27:


//--------------------- .nv.callgraph             --------------------------
	.section	.nv.callgraph,"",@"SHT_CUDA_CALLGRAPH"
	.align	4
	.sectionentsize	8
	.align		4
        /*0000*/ 	.word	0x00000000
	.align		4
        /*0004*/ 	.word	0xffffffff
	.align		4
        /*0008*/ 	.word	0x00000000
	.align		4
        /*000c*/ 	.word	0xfffffffe
	.align		4
        /*0010*/ 	.word	0x00000000
	.align		4
        /*0014*/ 	.word	0xfffffffd
	.align		4
        /*0018*/ 	.word	0x00000000
	.align		4
        /*001c*/ 	.word	0xfffffffc


//--------------------- .text.triton_poi_fused_max_pool2d_with_indices_42 --------------------------
	.section	.text.triton_poi_fused_max_pool2d_with_indices_42,"ax",@progbits
	.sectionflags	@"SHF_BARRIERS=1"
	.align	128
        .global         triton_poi_fused_max_pool2d_with_indices_42
        .type           triton_poi_fused_max_pool2d_with_indices_42,@function
        .size           triton_poi_fused_max_pool2d_with_indices_42,(.L_x_1 - triton_poi_fused_max_pool2d_with_indices_42)
        .other          triton_poi_fused_max_pool2d_with_indices_42,@"STO_CUDA_ENTRY STV_DEFAULT"
triton_poi_fused_max_pool2d_with_indices_42:
.text.triton_poi_fused_max_pool2d_with_indices_42:
[----:B------:R-:W0:Y:S01]  /*0000*/  LDC R1, c[0x0][0x28] ;  /* 0x00000a00ff017b82 */ /* 0x000e220000000800 */
[----:B------:R-:W1:Y:S01]  /*0010*/  S2R R12, SR_TID.X ;  /* 0x00000000000c7919 */ /* 0x000e620000002100 */
[----:B------:R-:W-:Y:S02]  /*0020*/  CS2R R20, SRZ ;  /* 0x0000000000147805 */ /* 0x000fe4000001ff00 */
[----:B------:R-:W-:Y:S02]  /*0030*/  CS2R R22, SRZ ;  /* 0x0000000000167805 */ /* 0x000fe4000001ff00 */
[----:B------:R-:W-:Y:S01]  /*0040*/  CS2R R28, SRZ ;  /* 0x00000000001c7805 */ /* 0x000fe2000001ff00 */
[----:B------:R-:W2:Y:S01]  /*0050*/  S2R R2, SR_CTAID.Y ;  /* 0x0000000000027919 */ /* 0x000ea20000002600 */
[----:B------:R-:W-:Y:S01]  /*0060*/  CS2R R30, SRZ ;  /* 0x00000000001e7805 */ /* 0x000fe2000001ff00 */
[----:B------:R-:W-:Y:S01]  /*0070*/  ULDC.64 UR6, c[0x0][0x208] ;  /* 0x0000820000067ab9 */ /* 0x000fe20000000a00 */
[----:B------:R-:W3:Y:S01]  /*0080*/  S2R R13, SR_CTAID.X ;  /* 0x00000000000d7919 */ /* 0x000ee20000002500 */
[----:B-1----:R-:W-:Y:S01]  /*0090*/  SHF.R.U32.HI R3, RZ, 0x2, R12 ;  /* 0x00000002ff037819 */ /* 0x002fe2000001160c */
[----:B------:R-:W-:-:S02]  /*00a0*/  IMAD.SHL.U32 R4, R12, 0x10, RZ ;  /* 0x000000100c047824 */ /* 0x000fc400078e00ff */
[----:B--2---:R-:W-:Y:S01]  /*00b0*/  IMAD.SHL.U32 R14, R2, 0x40, RZ ;  /* 0x00000040020e7824 */ /* 0x004fe200078e00ff */
[----:B------:R-:W-:Y:S02]  /*00c0*/  SGXT.U32 R3, R3, 0x6 ;  /* 0x000000060303781a */ /* 0x000fe40000000000 */
[----:B------:R-:W-:Y:S01]  /*00d0*/  SHF.R.S32.HI R7, RZ, 0x19, R2 ;  /* 0x00000019ff077819 */ /* 0x000fe20000011402 */
[----:B---3--:R-:W-:Y:S01]  /*00e0*/  IMAD.SHL.U32 R13, R13, 0x40, RZ ;  /* 0x000000400d0d7824 */ /* 0x008fe200078e00ff */
[----:B------:R-:W-:Y:S02]  /*00f0*/  LOP3.LUT R0, R14, R3, RZ, 0xfc, !PT ;  /* 0x000000030e007212 */ /* 0x000fe400078efcff */
[----:B------:R-:W-:Y:S02]  /*0100*/  SGXT R7, R7, 0x1 ;  /* 0x000000010707781a */ /* 0x000fe40000000200 */
[----:B------:R-:W-:Y:S02]  /*0110*/  SHF.R.S32.HI R3, RZ, 0x1f, R0 ;  /* 0x0000001fff037819 */ /* 0x000fe40000011400 */
[----:B------:R-:W-:-:S02]  /*0120*/  LEA.HI R7, R7, R0, RZ, 0x6 ;  /* 0x0000000007077211 */ /* 0x000fc400078f30ff */
[----:B------:R-:W-:Y:S02]  /*0130*/  LEA.HI R3, R3, R0, RZ, 0x3 ;  /* 0x0000000003037211 */ /* 0x000fe400078f18ff */
[----:B------:R-:W-:Y:S02]  /*0140*/  SHF.R.S32.HI R7, RZ, 0x6, R7 ;  /* 0x00000006ff077819 */ /* 0x000fe40000011407 */
[----:B------:R-:W-:Y:S02]  /*0150*/  LOP3.LUT R5, R3, 0x7ffff8, RZ, 0xc0, !PT ;  /* 0x007ffff803057812 */ /* 0x000fe400078ec0ff */
[----:B------:R-:W-:Y:S02]  /*0160*/  SHF.R.S32.HI R16, RZ, 0x3, R3 ;  /* 0x00000003ff107819 */ /* 0x000fe40000011403 */
[----:B------:R-:W1:Y:S01]  /*0170*/  LDC.64 R2, c[0x0][0x210] ;  /* 0x00008400ff027b82 */ /* 0x000e620000000a00 */
[----:B------:R-:W-:Y:S01]  /*0180*/  IMAD.IADD R5, R0, 0x1, -R5 ;  /* 0x0000000100057824 */ /* 0x000fe200078e0a05 */
[----:B------:R-:W-:-:S02]  /*0190*/  LEA.HI R6, R16, R16, RZ, 0x3 ;  /* 0x0000001010067211 */ /* 0x000fc400078f18ff */
[----:B------:R-:W-:Y:S01]  /*01a0*/  LOP3.LUT R15, R13, 0x30, R4, 0xf8, !PT ;  /* 0x000000300d0f7812 */ /* 0x000fe200078ef804 */
[----:B------:R-:W-:Y:S01]  /*01b0*/  IMAD R18, R5, 0x600, RZ ;  /* 0x0000060005127824 */ /* 0x000fe200078e02ff */
[----:B------:R-:W-:Y:S02]  /*01c0*/  LOP3.LUT R5, R6, 0x7ffff8, RZ, 0xc0, !PT ;  /* 0x007ffff806057812 */ /* 0x000fe400078ec0ff */
[----:B------:R-:W-:Y:S01]  /*01d0*/  ISETP.GE.AND P0, PT, R15, 0x300, PT ;  /* 0x000003000f00780c */ /* 0x000fe20003f06270 */
[----:B------:R-:W-:Y:S02]  /*01e0*/  IMAD R18, R7, 0x36300, R18 ;  /* 0x0003630007127824 */ /* 0x000fe400078e0212 */
[----:B------:R-:W-:Y:S01]  /*01f0*/  IMAD.IADD R16, R16, 0x1, -R5 ;  /* 0x0000000110107824 */ /* 0x000fe200078e0a05 */
[----:B------:R-:W-:Y:S01]  /*0200*/  ISETP.LT.AND P0, PT, R0, 0x100, !P0 ;  /* 0x000001000000780c */ /* 0x000fe20004701270 */
[----:B------:R-:W-:Y:S02]  /*0210*/  VIADD R44, R18, 0x300 ;  /* 0x00000300122c7836 */ /* 0x000fe40000000000 */
[----:B------:R-:W-:-:S02]  /*0220*/  IMAD.IADD R5, R15, 0x1, R18 ;  /* 0x000000010f057824 */ /* 0x000fc400078e0212 */
[----:B------:R-:W-:Y:S02]  /*0230*/  IMAD.IADD R7, R15, 0x1, R44 ;  /* 0x000000010f077824 */ /* 0x000fe400078e022c */
[C---:B------:R-:W-:Y:S02]  /*0240*/  IMAD R5, R16.reuse, 0x6600, R5 ;  /* 0x0000660010057824 */ /* 0x040fe400078e0205 */
[----:B------:R-:W-:Y:S02]  /*0250*/  IMAD R7, R16, 0x6600, R7 ;  /* 0x0000660010077824 */ /* 0x000fe400078e0207 */
[----:B-1----:R-:W-:-:S04]  /*0260*/  IMAD.WIDE R4, R5, 0x4, R2 ;  /* 0x0000000405047825 */ /* 0x002fc800078e0202 */
[----:B------:R-:W-:Y:S01]  /*0270*/  IMAD.WIDE R6, R7, 0x4, R2 ;  /* 0x0000000407067825 */ /* 0x000fe200078e0202 */
[----:B------:R1:W2:Y:S03]  /*0280*/  @P0 LDG.E.EL.128 R20, desc[UR6][R4.64] ;  /* 0x0000000604140981 */ /* 0x0002a6000c2e1d00 */
[----:B------:R-:W-:Y:S01]  /*0290*/  VIADD R40, R18, 0x600 ;  /* 0x0000060012287836 */ /* 0x000fe20000000000 */
[----:B------:R-:W2:Y:S01]  /*02a0*/  @P0 LDG.E.EL.128 R28, desc[UR6][R6.64] ;  /* 0x00000006061c0981 */ /* 0x000ea2000c2e1d00 */
[----:B------:R-:W-:Y:S02]  /*02b0*/  CS2R R24, SRZ ;  /* 0x0000000000187805 */ /* 0x000fe4000001ff00 */
[----:B------:R-:W-:Y:S01]  /*02c0*/  CS2R R26, SRZ ;  /* 0x00000000001a7805 */ /* 0x000fe2000001ff00 */
[----:B------:R-:W-:-:S04]  /*02d0*/  IMAD.IADD R9, R15, 0x1, R40 ;  /* 0x000000010f097824 */ /* 0x000fc800078e0228 */
[----:B------:R-:W-:-:S04]  /*02e0*/  IMAD R9, R16, 0x6600, R9 ;  /* 0x0000660010097824 */ /* 0x000fc800078e0209 */
[----:B------:R-:W-:-:S05]  /*02f0*/  IMAD.WIDE R8, R9, 0x4, R2 ;  /* 0x0000000409087825 */ /* 0x000fca00078e0202 */
[----:B------:R3:W4:Y:S01]  /*0300*/  @P0 LDG.E.EL.128 R24, desc[UR6][R8.64] ;  /* 0x0000000608180981 */ /* 0x000722000c2e1d00 */
[----:B------:R-:W-:Y:S01]  /*0310*/  VIADD R42, R18, 0x3300 ;  /* 0x00003300122a7836 */ /* 0x000fe20000000000 */
[----:B------:R-:W-:-:S03]  /*0320*/  CS2R R10, SRZ ;  /* 0x00000000000a7805 */ /* 0x000fc6000001ff00 */
[----:B-1----:R-:W-:-:S04]  /*0330*/  IMAD.IADD R5, R15, 0x1, R42 ;  /* 0x000000010f057824 */ /* 0x002fc800078e022a */
[----:B------:R-:W-:Y:S01]  /*0340*/  IMAD R5, R16, 0x6600, R5 ;  /* 0x0000660010057824 */ /* 0x000fe200078e0205 */
[----:B---3--:R-:W-:-:S03]  /*0350*/  CS2R R8, SRZ ;  /* 0x0000000000087805 */ /* 0x008fc6000001ff00 */
[----:B------:R-:W-:-:S05]  /*0360*/  IMAD.WIDE R4, R5, 0x4, R2 ;  /* 0x0000000405047825 */ /* 0x000fca00078e0202 */
[----:B------:R1:W3:Y:S01]  /*0370*/  @P0 LDG.E.EL.128 R8, desc[UR6][R4.64] ;  /* 0x0000000604080981 */ /* 0x0002e2000c2e1d00 */
[----:B------:R-:W-:-:S04]  /*0380*/  VIADD R38, R18, 0x3600 ;  /* 0x0000360012267836 */ /* 0x000fc80000000000 */
[----:B-1----:R-:W-:-:S04]  /*0390*/  IMAD.IADD R5, R15, 0x1, R38 ;  /* 0x000000010f057824 */ /* 0x002fc800078e0226 */
[----:B------:R-:W-:-:S04]  /*03a0*/  IMAD R5, R16, 0x6600, R5 ;  /* 0x0000660010057824 */ /* 0x000fc800078e0205 */
[----:B------:R-:W-:Y:S01]  /*03b0*/  IMAD.WIDE R4, R5, 0x4, R2 ;  /* 0x0000000405047825 */ /* 0x000fe200078e0202 */
[----:B--2---:R-:W-:Y:S02]  /*03c0*/  FSETP.GT.AND P6, PT, R31, R23, PT ;  /* 0x000000171f00720b */ /* 0x004fe40003fc4000 */
[----:B------:R-:W-:Y:S02]  /*03d0*/  FSETP.GT.AND P5, PT, R29, R21, PT ;  /* 0x000000151d00720b */ /* 0x000fe40003fa4000 */
[----:B------:R-:W-:Y:S02]  /*03e0*/  FSETP.NAN.AND P1, PT, R31, R31, PT ;  /* 0x0000001f1f00720b */ /* 0x000fe40003f28000 */
[----:B------:R-:W-:Y:S02]  /*03f0*/  FSETP.GT.AND P3, PT, R28, R20, PT ;  /* 0x000000141c00720b */ /* 0x000fe40003f64000 */
[----:B------:R-:W-:Y:S02]  /*0400*/  FSETP.GT.AND P4, PT, R30, R22, PT ;  /* 0x000000161e00720b */ /* 0x000fe40003f84000 */
[----:B------:R-:W-:-:S02]  /*0410*/  FSETP.NAN.AND P2, PT, R28, R28, PT ;  /* 0x0000001c1c00720b */ /* 0x000fc40003f48000 */
[----:B------:R-:W-:Y:S02]  /*0420*/  P2R R43, PR, RZ, 0x8 ;  /* 0x00000008ff2b7803 */ /* 0x000fe40000000000 */
[----:B------:R-:W-:Y:S02]  /*0430*/  @!P6 SEL R31, R31, R23, P1 ;  /* 0x000000171f1fe207 */ /* 0x000fe40000800000 */
[C---:B------:R-:W-:Y:S01]  /*0440*/  FSETP.NAN.AND P1, PT, R29.reuse, R29, PT ;  /* 0x0000001d1d00720b */ /* 0x040fe20003f28000 */
[C---:B------:R-:W-:Y:S02]  /*0450*/  VIADD R36, R18.reuse, 0x3900 ;  /* 0x0000390012247836 */ /* 0x040fe40000000000 */
[----:B------:R-:W-:Y:S01]  /*0460*/  VIADD R34, R18, 0x6600 ;  /* 0x0000660012227836 */ /* 0x000fe20000000000 */
[----:B------:R-:W-:Y:S02]  /*0470*/  @!P5 SEL R29, R29, R21, P1 ;  /* 0x000000151d1dd207 */ /* 0x000fe40000800000 */
[----:B------:R-:W-:-:S02]  /*0480*/  FSETP.NAN.AND P1, PT, R30, R30, PT ;  /* 0x0000001e1e00720b */ /* 0x000fc40003f28000 */
[----:B------:R-:W-:Y:S02]  /*0490*/  @!P3 SEL R28, R28, R20, P2 ;  /* 0x000000141c1cb207 */ /* 0x000fe40001000000 */
[----:B------:R-:W-:Y:S02]  /*04a0*/  CS2R R20, SRZ ;  /* 0x0000000000147805 */ /* 0x000fe4000001ff00 */
[----:B------:R-:W-:Y:S02]  /*04b0*/  @!P4 SEL R30, R30, R22, P1 ;  /* 0x000000161e1ec207 */ /* 0x000fe40000800000 */
[----:B------:R-:W-:Y:S02]  /*04c0*/  CS2R R22, SRZ ;  /* 0x0000000000167805 */ /* 0x000fe4000001ff00 */
[----:B----4-:R-:W-:Y:S02]  /*04d0*/  FSETP.GEU.AND P3, PT, R31, R27, PT ;  /* 0x0000001b1f00720b */ /* 0x010fe40003f6e000 */
[----:B------:R-:W-:-:S02]  /*04e0*/  FSETP.GEU.AND P2, PT, R30, R26, PT ;  /* 0x0000001a1e00720b */ /* 0x000fc40003f4e000 */
[----:B------:R-:W-:Y:S01]  /*04f0*/  FSETP.NAN.AND P1, PT, R27, R27, PT ;  /* 0x0000001b1b00720b */ /* 0x000fe20003f28000 */
[----:B------:R1:W2:Y:S01]  /*0500*/  @P0 LDG.E.EL.128 R20, desc[UR6][R4.64] ;  /* 0x0000000604140981 */ /* 0x0002a2000c2e1d00 */
[----:B------:R-:W-:Y:S01]  /*0510*/  P2R R58, PR, RZ, 0x4 ;  /* 0x00000004ff3a7803 */ /* 0x000fe20000000000 */
[----:B------:R-:W-:Y:S01]  /*0520*/  VIADD R32, R18, 0x6900 ;  /* 0x0000690012207836 */ /* 0x000fe20000000000 */
[----:B------:R-:W-:Y:S02]  /*0530*/  CS2R R6, SRZ ;  /* 0x0000000000067805 */ /* 0x000fe4000001ff00 */
[C---:B------:R-:W-:Y:S02]  /*0540*/  LOP3.LUT R17, R15.reuse, 0x4, RZ, 0xfc, !PT ;  /* 0x000000040f117812 */ /* 0x040fe400078efcff */
[----:B------:R-:W-:Y:S02]  /*0550*/  LOP3.LUT R35, R15, 0xc, RZ, 0xfc, !PT ;  /* 0x0000000c0f237812 */ /* 0x000fe400078efcff */
[----:B------:R-:W-:-:S02]  /*0560*/  @P3 SEL R27, R27, R31, P1 ;  /* 0x0000001f1b1b3207 */ /* 0x000fc40000800000 */
[C---:B------:R-:W-:Y:S02]  /*0570*/  FSETP.NAN.AND P1, PT, R26.reuse, R26, PT ;  /* 0x0000001a1a00720b */ /* 0x040fe40003f28000 */
[----:B------:R-:W-:Y:S02]  /*0580*/  P2R R54, PR, RZ, 0x10 ;  /* 0x00000010ff367803 */ /* 0x000fe40000000000 */
[----:B------:R-:W-:Y:S02]  /*0590*/  @P2 SEL R26, R26, R30, P1 ;  /* 0x0000001e1a1a2207 */ /* 0x000fe40000800000 */
[-C--:B------:R-:W-:Y:S02]  /*05a0*/  FSETP.GEU.AND P2, PT, R29, R25.reuse, PT ;  /* 0x000000191d00720b */ /* 0x080fe40003f4e000 */
[----:B------:R-:W-:Y:S02]  /*05b0*/  FSETP.NAN.AND P1, PT, R25, R25, PT ;  /* 0x000000191900720b */ /* 0x000fe40003f28000 */
[----:B------:R-:W-:-:S02]  /*05c0*/  P2R R56, PR, RZ, 0x4 ;  /* 0x00000004ff387803 */ /* 0x000fc40000000000 */
[----:B------:R-:W-:Y:S02]  /*05d0*/  P2R R57, PR, RZ, 0x8 ;  /* 0x00000008ff397803 */ /* 0x000fe40000000000 */
[----:B------:R-:W-:Y:S02]  /*05e0*/  P2R R49, PR, RZ, 0x20 ;  /* 0x00000020ff317803 */ /* 0x000fe40000000000 */
[----:B------:R-:W-:-:S03]  /*05f0*/  P2R R48, PR, RZ, 0x40 ;  /* 0x00000040ff307803 */ /* 0x000fc60000000000 */
[----:B------:R-:W-:Y:S02]  /*0600*/  @P2 SEL R25, R25, R29, P1 ;  /* 0x0000001d19192207 */ /* 0x000fe40000800000 */
[-C--:B------:R-:W-:Y:S02]  /*0610*/  FSETP.GEU.AND P2, PT, R28, R24.reuse, PT ;  /* 0x000000181c00720b */ /* 0x080fe40003f4e000 */
[----:B------:R-:W-:Y:S02]  /*0620*/  FSETP.NAN.AND P1, PT, R24, R24, PT ;  /* 0x000000181800720b */ /* 0x000fe40003f28000 */
[----:B------:R-:W-:-:S09]  /*0630*/  P2R R55, PR, RZ, 0x4 ;  /* 0x00000004ff377803 */ /* 0x000fd20000000000 */
[----:B------:R-:W-:-:S04]  /*0640*/  @P2 SEL R24, R24, R28, P1 ;  /* 0x0000001c18182207 */ /* 0x000fc80000800000 */
[-C--:B---3--:R-:W-:Y:S02]  /*0650*/  FSETP.GEU.AND P2, PT, R24, R8.reuse, PT ;  /* 0x000000081800720b */ /* 0x088fe40003f4e000 */
[----:B------:R-:W-:Y:S02]  /*0660*/  FSETP.NAN.AND P1, PT, R8, R8, PT ;  /* 0x000000080800720b */ /* 0x000fe40003f28000 */
[----:B------:R-:W-:-:S09]  /*0670*/  P2R R52, PR, RZ, 0x4 ;  /* 0x00000004ff347803 */ /* 0x000fd20000000000 */
[----:B------:R-:W-:Y:S02]  /*0680*/  @P2 SEL R8, R8, R24, P1 ;  /* 0x0000001808082207 */ /* 0x000fe40000800000 */
[-C--:B------:R-:W-:Y:S02]  /*0690*/  FSETP.GEU.AND P2, PT, R25, R9.reuse, PT ;  /* 0x000000091900720b */ /* 0x080fe40003f4e000 */
        /* <DEDUP_REMOVED lines=10> */
[----:B------:R-:W-:Y:S01]  /*0740*/  @P2 SEL R11, R11, R27, P1 ;  /* 0x0000001b0b0b2207 */ /* 0x000fe20000800000 */
[----:B-1----:R-:W-:-:S04]  /*0750*/  IMAD.IADD R5, R15, 0x1, R36 ;  /* 0x000000010f057824 */ /* 0x002fc800078e0224 */
[----:B------:R-:W-:-:S04]  /*0760*/  IMAD R5, R16, 0x6600, R5 ;  /* 0x0000660010057824 */ /* 0x000fc800078e0205 */
[----:B------:R-:W-:Y:S01]  /*0770*/  IMAD.WIDE R4, R5, 0x4, R2 ;  /* 0x0000000405047825 */ /* 0x000fe200078e0202 */
[-C--:B--2---:R-:W-:Y:S02]  /*0780*/  FSETP.GEU.AND P2, PT, R11, R23.reuse, PT ;  /* 0x000000170b00720b */ /* 0x084fe40003f4e000 */
        /* <DEDUP_REMOVED lines=13> */
[----:B------:R-:W-:-:S09]  /*0860*/  CS2R R10, SRZ ;  /* 0x00000000000a7805 */ /* 0x000fd2000001ff00 */
[----:B------:R-:W-:Y:S02]  /*0870*/  @P2 SEL R20, R20, R8, P1 ;  /* 0x0000000814142207 */ /* 0x000fe40000800000 */
[----:B------:R-:W-:-:S06]  /*0880*/  CS2R R8, SRZ ;  /* 0x0000000000087805 */ /* 0x000fcc000001ff00 */
[----:B------:R1:W2:Y:S01]  /*0890*/  @P0 LDG.E.EL.128 R8, desc[UR6][R4.64] ;  /* 0x0000000604080981 */ /* 0x0002a2000c2e1d00 */
[----:B------:R-:W-:Y:S01]  /*08a0*/  P2R R61, PR, RZ, 0x4 ;  /* 0x00000004ff3d7803 */ /* 0x000fe20000000000 */
        /* <DEDUP_REMOVED lines=22> */
[----:B-1----:R-:W-:Y:S01]  /*0a10*/  IMAD.IADD R5, R15, 0x1, R32 ;  /* 0x000000010f057824 */ /* 0x002fe200078e0220 */
        /* <DEDUP_REMOVED lines=12> */
[-C--:B------:R-:W-:Y:S01]  /*0ae0*/  FSETP.GEU.AND P2, PT, R8, R20.reuse, PT ;  /* 0x000000140800720b */ /* 0x080fe20003f4e000 */
[----:B------:R-:W-:Y:S01]  /*0af0*/  IMAD R9, R16, 0x6600, R5 ;  /* 0x0000660010097824 */ /* 0x000fe200078e0205 */
[----:B------:R-:W-:Y:S02]  /*0b00*/  FSETP.NAN.AND P1, PT, R20, R20, PT ;  /* 0x000000141400720b */ /* 0x000fe40003f28000 */
[----:B------:R-:W-:-:S09]  /*0b10*/  CS2R R4, SRZ ;  /* 0x0000000000047805 */ /* 0x000fd2000001ff00 */
[----:B------:R-:W-:Y:S01]  /*0b20*/  @P2 SEL R20, R20, R8, P1 ;  /* 0x0000000814142207 */ /* 0x000fe20000800000 */
[----:B------:R-:W-:-:S05]  /*0b30*/  IMAD.WIDE R8, R9, 0x4, R2 ;  /* 0x0000000409087825 */ /* 0x000fca00078e0202 */
[----:B------:R1:W2:Y:S01]  /*0b40*/  @P0 LDG.E.EL.128 R4, desc[UR6][R8.64] ;  /* 0x0000000608040981 */ /* 0x0002a2000c2e1d00 */
[----:B------:R-:W-:Y:S01]  /*0b50*/  P2R R68, PR, RZ, 0x4 ;  /* 0x00000004ff447803 */ /* 0x000fe20000000000 */
[C---:B------:R-:W-:Y:S02]  /*0b60*/  IMAD.IADD R11, R17.reuse, 0x1, R18 ;  /* 0x00000001110b7824 */ /* 0x040fe400078e0212 */
[----:B------:R-:W-:Y:S01]  /*0b70*/  IMAD.IADD R19, R17, 0x1, R44 ;  /* 0x0000000111137824 */ /* 0x000fe200078e022c */
[----:B------:R-:W-:-:S03]  /*0b80*/  CS2R R24, SRZ ;  /* 0x0000000000187805 */ /* 0x000fc6000001ff00 */
[----:B------:R-:W-:Y:S01]  /*0b90*/  IMAD R19, R16, 0x6600, R19 ;  /* 0x0000660010137824 */ /* 0x000fe200078e0213 */
[----:B------:R-:W-:Y:S02]  /*0ba0*/  CS2R R26, SRZ ;  /* 0x00000000001a7805 */ /* 0x000fe4000001ff00 */
[----:B-1----:R-:W-:Y:S02]  /*0bb0*/  CS2R R8, SRZ ;  /* 0x0000000000087805 */ /* 0x002fe4000001ff00 */
        /* <DEDUP_REMOVED lines=15> */
[----:B------:R-:W-:Y:S01]  /*0cb0*/  CS2R R10, SRZ ;  /* 0x00000000000a7805 */ /* 0x000fe2000001ff00 */
[----:B------:R-:W-:-:S05]  /*0cc0*/  IMAD.WIDE R20, R21, 0x4, R2 ;  /* 0x0000000415147825 */ /* 0x000fca00078e0202 */
[----:B------:R1:W2:Y:S03]  /*0cd0*/  @P0 LDG.E.EL.128 R24, desc[UR6][R20.64] ;  /* 0x0000000614180981 */ /* 0x0002a6000c2e1d00 */
[----:B------:R-:W-:Y:S01]  /*0ce0*/  @P2 SEL R7, R7, R23, P1 ;  /* 0x0000001707072207 */ /* 0x000fe20000800000 */
[----:B------:R-:W-:-:S05]  /*0cf0*/  IMAD.WIDE R22, R19, 0x4, R2 ;  /* 0x0000000413167825 */ /* 0x000fca00078e0202 */
[----:B------:R3:W2:Y:S01]  /*0d00*/  @P0 LDG.E.EL.128 R8, desc[UR6][R22.64] ;  /* 0x0000000616080981 */ /* 0x0006a2000c2e1d00 */
[----:B------:R-:W-:Y:S01]  /*0d10*/  P2R R71, PR, RZ, 0x4 ;  /* 0x00000004ff477803 */ /* 0x000fe20000000000 */
[----:B------:R-:W-:Y:S01]  /*0d20*/  IMAD.IADD R19, R17, 0x1, R40 ;  /* 0x0000000111137824 */ /* 0x000fe200078e0228 */
[----:B-1----:R-:W-:-:S03]  /*0d30*/  CS2R R20, SRZ ;  /* 0x0000000000147805 */ /* 0x002fc6000001ff00 */
[----:B------:R-:W-:Y:S01]  /*0d40*/  IMAD R19, R16, 0x6600, R19 ;  /* 0x0000660010137824 */ /* 0x000fe200078e0213 */
[----:B---3--:R-:W-:Y:S02]  /*0d50*/  CS2R R22, SRZ ;  /* 0x0000000000167805 */ /* 0x008fe4000001ff00 */
[C---:B--2---:R-:W-:Y:S02]  /*0d60*/  FSETP.GT.AND P2, PT, R8.reuse, R24, PT ;  /* 0x000000180800720b */ /* 0x044fe40003f44000 */
[----:B------:R-:W-:Y:S02]  /*0d70*/  FSETP.NAN.AND P1, PT, R8, R8, PT ;  /* 0x000000080800720b */ /* 0x000fe40003f28000 */
[----:B------:R-:W-:-:S09]  /*0d80*/  P2R R75, PR, RZ, 0x4 ;  /* 0x00000004ff4b7803 */ /* 0x000fd20000000000 */
[----:B------:R-:W-:Y:S02]  /*0d90*/  @!P2 SEL R8, R8, R24, P1 ;  /* 0x000000180808a207 */ /* 0x000fe40000800000 */
[C---:B------:R-:W-:Y:S02]  /*0da0*/  FSETP.GT.AND P2, PT, R9.reuse, R25, PT ;  /* 0x000000190900720b */ /* 0x040fe40003f44000 */
[----:B------:R-:W-:-:S11]  /*0db0*/  FSETP.NAN.AND P1, PT, R9, R9, PT ;  /* 0x000000090900720b */ /* 0x000fd60003f28000 */
[----:B------:R-:W-:Y:S01]  /*0dc0*/  @!P2 SEL R9, R9, R25, P1 ;  /* 0x000000190909a207 */ /* 0x000fe20000800000 */
[----:B------:R-:W-:-:S05]  /*0dd0*/  IMAD.WIDE R24, R19, 0x4, R2 ;  /* 0x0000000413187825 */ /* 0x000fca00078e0202 */
[----:B------:R-:W2:Y:S01]  /*0de0*/  @P0 LDG.E.EL.128 R20, desc[UR6][R24.64] ;  /* 0x0000000618140981 */ /* 0x000ea2000c2e1d00 */
[----:B------:R-:W-:Y:S02]  /*0df0*/  P2R R76, PR, RZ, 0x4 ;  /* 0x00000004ff4c7803 */ /* 0x000fe40000000000 */
[C---:B------:R-:W-:Y:S02]  /*0e00*/  FSETP.GT.AND P2, PT, R10.reuse, R26, PT ;  /* 0x0000001a0a00720b */ /* 0x040fe40003f44000 */
[----:B------:R-:W-:Y:S02]  /*0e10*/  FSETP.NAN.AND P1, PT, R10, R10, PT ;  /* 0x0000000a0a00720b */ /* 0x000fe40003f28000 */
[----:B------:R-:W-:-:S09]  /*0e20*/  P2R R77, PR, RZ, 0x4 ;  /* 0x00000004ff4d7803 */ /* 0x000fd20000000000 */
[----:B------:R-:W-:Y:S02]  /*0e30*/  @!P2 SEL R10, R10, R26, P1 ;  /* 0x0000001a0a0aa207 */ /* 0x000fe40000800000 */
[C---:B------:R-:W-:Y:S02]  /*0e40*/  FSETP.GT.AND P2, PT, R11.reuse, R27, PT ;  /* 0x0000001b0b00720b */ /* 0x040fe40003f44000 */
[----:B------:R-:W-:Y:S02]  /*0e50*/  FSETP.NAN.AND P1, PT, R11, R11, PT ;  /* 0x0000000b0b00720b */ /* 0x000fe40003f28000 */
[----:B------:R-:W-:-:S09]  /*0e60*/  P2R R78, PR, RZ, 0x4 ;  /* 0x00000004ff4e7803 */ /* 0x000fd20000000000 */
[----:B------:R-:W-:-:S04]  /*0e70*/  @!P2 SEL R11, R11, R27, P1 ;  /* 0x0000001b0b0ba207 */ /* 0x000fc80000800000 */
        /* <DEDUP_REMOVED lines=13> */
[----:B------:R-:W-:Y:S01]  /*0f50*/  IMAD.IADD R9, R17, 0x1, R42 ;  /* 0x0000000111097824 */ /* 0x000fe200078e022a */
[----:B------:R-:W-:-:S03]  /*0f60*/  FSETP.NAN.AND P1, PT, R20, R20, PT ;  /* 0x000000141400720b */ /* 0x000fc60003f28000 */
[----:B------:R-:W-:Y:S01]  /*0f70*/  IMAD R25, R16, 0x6600, R9 ;  /* 0x0000660010197824 */ /* 0x000fe200078e0209 */
[----:B------:R-:W-:-:S03]  /*0f80*/  CS2R R10, SRZ ;  /* 0x00000000000a7805 */ /* 0x000fc6000001ff00 */
[----:B------:R-:W-:-:S04]  /*0f90*/  IMAD.WIDE R24, R25, 0x4, R2 ;  /* 0x0000000419187825 */ /* 0x000fc800078e0202 */
[----:B------:R-:W-:Y:S02]  /*0fa0*/  @P2 SEL R20, R20, R8, P1 ;  /* 0x0000000814142207 */ /* 0x000fe40000800000 */
[----:B------:R-:W-:-:S06]  /*0fb0*/  CS2R R8, SRZ ;  /* 0x0000000000087805 */ /* 0x000fcc000001ff00 */
[----:B------:R1:W2:Y:S01]  /*0fc0*/  @P0 LDG.E.EL.128 R8, desc[UR6][R24.64] ;  /* 0x0000000618080981 */ /* 0x0002a2000c2e1d00 */
[----:B------:R-:W-:Y:S01]  /*0fd0*/  P2R R80, PR, RZ, 0x4 ;  /* 0x00000004ff507803 */ /* 0x000fe20000000000 */
[----:B------:R-:W-:-:S04]  /*0fe0*/  IMAD.IADD R19, R17, 0x1, R38 ;  /* 0x0000000111137824 */ /* 0x000fc800078e0226 */
[----:B------:R-:W-:-:S04]  /*0ff0*/  IMAD R19, R16, 0x6600, R19 ;  /* 0x0000660010137824 */ /* 0x000fc800078e0213 */
[----:B-1----:R-:W-:Y:S01]  /*1000*/  IMAD.WIDE R24, R19, 0x4, R2 ;  /* 0x0000000413187825 */ /* 0x002fe200078e0202 */
        /* <DEDUP_REMOVED lines=17> */
[----:B------:R-:W2:Y:S01]  /*1120*/  @P0 LDG.E.EL.128 R20, desc[UR6][R24.64] ;  /* 0x0000000618140981 */ /* 0x000ea2000c2e1d00 */
[----:B------:R-:W-:Y:S02]  /*1130*/  P2R R86, PR, RZ, 0x4 ;  /* 0x00000004ff567803 */ /* 0x000fe40000000000 */
        /* <DEDUP_REMOVED lines=65> */
[----:B------:R-:W-:Y:S02]  /*1550*/  P2R R98, PR, RZ, 0x4 ;  /* 0x00000004ff627803 */ /* 0x000fe40000000000 */
[----:B------:R-:W-:-:S05]  /*1560*/  LOP3.LUT R19, R15, 0x8, RZ, 0xfc, !PT ;  /* 0x000000080f137812 */ /* 0x000fca00078efcff */
[----:B------:R-:W-:Y:S01]  /*1570*/  IMAD.IADD R31, R19, 0x1, R44 ;  /* 0x00000001131f7824 */ /* 0x000fe200078e022c */
[----:B------:R-:W-:-:S03]  /*1580*/  CS2R R26, SRZ ;  /* 0x00000000001a7805 */ /* 0x000fc6000001ff00 */
[----:B------:R-:W-:Y:S01]  /*1590*/  IMAD R31, R16, 0x6600, R31 ;  /* 0x00006600101f7824 */ /* 0x000fe200078e021f */
[----:B-1----:R-:W-:-:S03]  /*15a0*/  CS2R R24, SRZ ;  /* 0x0000000000187805 */ /* 0x002fc6000001ff00 */
        /* <DEDUP_REMOVED lines=16> */
[----:B------:R-:W-:Y:S01]  /*16b0*/  @P2 SEL R11, R11, R23, P1 ;  /* 0x000000170b0b2207 */ /* 0x000fe20000800000 */
[----:B------:R-:W-:-:S04]  /*16c0*/  IMAD.IADD R23, R19, 0x1, R18 ;  /* 0x0000000113177824 */ /* 0x000fc800078e0212 */
[----:B------:R-:W-:Y:S01]  /*16d0*/  IMAD R29, R16, 0x6600, R23 ;  /* 0x00006600101d7824 */ /* 0x000fe200078e0217 */
[----:B------:R-:W-:-:S03]  /*16e0*/  CS2R R22, SRZ ;  /* 0x0000000000167805 */ /* 0x000fc6000001ff00 */
[----:B------:R-:W-:-:S03]  /*16f0*/  IMAD.WIDE R28, R29, 0x4, R2 ;  /* 0x000000041d1c7825 */ /* 0x000fc600078e0202 */
[----:B------:R-:W2:Y:S04]  /*1700*/  @P0 LDG.E.EL.128 R20, desc[UR6][R30.64] ;  /* 0x000000061e140981 */ /* 0x000ea8000c2e1d00 */
[----:B------:R-:W2:Y:S01]  /*1710*/  @P0 LDG.E.EL.128 R24, desc[UR6][R28.64] ;  /* 0x000000061c180981 */ /* 0x000ea2000c2e1d00 */
[----:B------:R-:W-:Y:S02]  /*1720*/  P2R R102, PR, RZ, 0x4 ;  /* 0x00000004ff667803 */ /* 0x000fe40000000000 */
[C---:B--2---:R-:W-:Y:S02]  /*1730*/  FSETP.GT.AND P2, PT, R20.reuse, R24, PT ;  /* 0x000000181400720b */ /* 0x044fe40003f44000 */
[----:B------:R-:W-:Y:S02]  /*1740*/  FSETP.NAN.AND P1, PT, R20, R20, PT ;  /* 0x000000141400720b */ /* 0x000fe40003f28000 */
[----:B------:R-:W-:-:S09]  /*1750*/  P2R R123, PR, RZ, 0x4 ;  /* 0x00000004ff7b7803 */ /* 0x000fd20000000000 */
[----:B------:R-:W-:Y:S02]  /*1760*/  @!P2 SEL R20, R20, R24, P1 ;  /* 0x000000181414a207 */ /* 0x000fe40000800000 */
[C---:B------:R-:W-:Y:S02]  /*1770*/  FSETP.GT.AND P2, PT, R21.reuse, R25, PT ;  /* 0x000000191500720b */ /* 0x040fe40003f44000 */
[----:B------:R-:W-:Y:S02]  /*1780*/  FSETP.NAN.AND P1, PT, R21, R21, PT ;  /* 0x000000151500720b */ /* 0x000fe40003f28000 */
[----:B------:R-:W-:-:S09]  /*1790*/  P2R R126, PR, RZ, 0x4 ;  /* 0x00000004ff7e7803 */ /* 0x000fd20000000000 */
[----:B------:R-:W-:Y:S02]  /*17a0*/  @!P2 SEL R21, R21, R25, P1 ;  /* 0x000000191515a207 */ /* 0x000fe40000800000 */
[C---:B------:R-:W-:Y:S02]  /*17b0*/  FSETP.GT.AND P2, PT, R22.reuse, R26, PT ;  /* 0x0000001a1600720b */ /* 0x040fe40003f44000 */
[----:B------:R-:W-:Y:S02]  /*17c0*/  FSETP.NAN.AND P1, PT, R22, R22, PT ;  /* 0x000000161600720b */ /* 0x000fe40003f28000 */
[----:B------:R-:W-:Y:S01]  /*17d0*/  P2R R127, PR, RZ, 0x4 ;  /* 0x00000004ff7f7803 */ /* 0x000fe20000000000 */
[----:B------:R-:W-:-:S08]  /*17e0*/  IMAD.IADD R25, R19, 0x1, R40 ;  /* 0x0000000113197824 */ /* 0x000fd000078e0228 */
[----:B------:R-:W-:Y:S02]  /*17f0*/  @!P2 SEL R22, R22, R26, P1 ;  /* 0x0000001a1616a207 */ /* 0x000fe40000800000 */
[C---:B------:R-:W-:Y:S02]  /*1800*/  FSETP.GT.AND P2, PT, R23.reuse, R27, PT ;  /* 0x0000001b1700720b */ /* 0x040fe40003f44000 */
[----:B------:R-:W-:Y:S01]  /*1810*/  FSETP.NAN.AND P1, PT, R23, R23, PT ;  /* 0x000000171700720b */ /* 0x000fe20003f28000 */
[----:B------:R-:W-:Y:S01]  /*1820*/  IMAD R29, R16, 0x6600, R25 ;  /* 0x00006600101d7824 */ /* 0x000fe200078e0219 */
[----:B------:R-:W-:-:S03]  /*1830*/  CS2R R24, SRZ ;  /* 0x0000000000187805 */ /* 0x000fc6000001ff00 */
[----:B------:R-:W-:-:S06]  /*1840*/  IMAD.WIDE R28, R29, 0x4, R2 ;  /* 0x000000041d1c7825 */ /* 0x000fcc00078e0202 */
[----:B------:R-:W-:Y:S02]  /*1850*/  @!P2 SEL R23, R23, R27, P1 ;  /* 0x0000001b1717a207 */ /* 0x000fe40000800000 */
        /* <DEDUP_REMOVED lines=35> */
[----:B------:R-:W-:Y:S01]  /*1a90*/  P2R R110, PR, RZ, 0x4 ;  /* 0x00000004ff6e7803 */ /* 0x000fe20000000000 */
[----:B------:R-:W-:-:S08]  /*1aa0*/  IMAD.IADD R25, R19, 0x1, R38 ;  /* 0x0000000113197824 */ /* 0x000fd000078e0226 */
[----:B------:R-:W-:Y:S02]  /*1ab0*/  @P2 SEL R22, R22, R26, P1 ;  /* 0x0000001a16162207 */ /* 0x000fe40000800000 */
[-C--:B------:R-:W-:Y:S02]  /*1ac0*/  FSETP.GEU.AND P2, PT, R27, R23.reuse, PT ;  /* 0x000000171b00720b */ /* 0x080fe40003f4e000 */
[----:B------:R-:W-:Y:S01]  /*1ad0*/  FSETP.NAN.AND P1, PT, R23, R23, PT ;  /* 0x000000171700720b */ /* 0x000fe20003f28000 */
[----:B------:R-:W-:Y:S01]  /*1ae0*/  IMAD R29, R16, 0x6600, R25 ;  /* 0x00006600101d7824 */ /* 0x000fe200078e0219 */
[----:B------:R-:W-:-:S03]  /*1af0*/  CS2R R24, SRZ ;  /* 0x0000000000187805 */ /* 0x000fc6000001ff00 */
[----:B------:R-:W-:-:S06]  /*1b00*/  IMAD.WIDE R28, R29, 0x4, R2 ;  /* 0x000000041d1c7825 */ /* 0x000fcc00078e0202 */
        /* <DEDUP_REMOVED lines=229> */
[----:B------:R-:W-:Y:S01]  /*2960*/  P2R R46, PR, RZ, 0x4 ;  /* 0x00000004ff2e7803 */ /* 0x000fe20000000000 */
[----:B------:R-:W-:Y:S01]  /*2970*/  VIADD R34, R18, 0x6c00 ;  /* 0x00006c0012227836 */ /* 0x000fe20000000000 */
[-C--:B--2---:R-:W-:Y:S02]  /*2980*/  FSETP.GEU.AND P2, PT, R28, R24.reuse, PT ;  /* 0x000000181c00720b */ /* 0x084fe40003f4e000 */
[----:B------:R-:W-:-:S11]  /*2990*/  FSETP.NAN.AND P1, PT, R24, R24, PT ;  /* 0x000000181800720b */ /* 0x000fd60003f28000 */
[----:B------:R-:W-:Y:S02]  /*29a0*/  @P2 SEL R24, R24, R28, P1 ;  /* 0x0000001c18182207 */ /* 0x000fe40000800000 */
[-C--:B------:R-:W-:Y:S02]  /*29b0*/  FSETP.GEU.AND P1, PT, R29, R25.reuse, PT ;  /* 0x000000191d00720b */ /* 0x080fe40003f2e000 */
[----:B------:R-:W-:Y:S02]  /*29c0*/  FSETP.NAN.AND P3, PT, R25, R25, PT ;  /* 0x000000191900720b */ /* 0x000fe40003f68000 */
[----:B------:R-:W-:Y:S02]  /*29d0*/  FSETP.GEU.AND P4, PT, R30, R26, PT ;  /* 0x0000001a1e00720b */ /* 0x000fe40003f8e000 */
[----:B------:R-:W-:-:S07]  /*29e0*/  P2R R41, PR, RZ, 0x2 ;  /* 0x00000002ff297803 */ /* 0x000fce0000000000 */
[----:B------:R-:W-:Y:S02]  /*29f0*/  @P1 SEL R25, R25, R29, P3 ;  /* 0x0000001d19191207 */ /* 0x000fe40001800000 */
[----:B------:R-:W-:Y:S02]  /*2a00*/  FSETP.GEU.AND P1, PT, R31, R27, PT ;  /* 0x0000001b1f00720b */ /* 0x000fe40003f2e000 */
[----:B------:R-:W-:Y:S01]  /*2a10*/  FSETP.NAN.AND P3, PT, R26, R26, PT ;  /* 0x0000001a1a00720b */ /* 0x000fe20003f68000 */
[----:B------:R-:W-:-:S03]  /*2a20*/  IMAD.IADD R29, R15, 0x1, R34 ;  /* 0x000000010f1d7824 */ /* 0x000fc600078e0222 */
[----:B------:R-:W-:Y:S02]  /*2a30*/  @P4 SEL R26, R26, R30, P3 ;  /* 0x0000001e1a1a4207 */ /* 0x000fe40001800000 */
[----:B------:R-:W-:Y:S01]  /*2a40*/  FSETP.NAN.AND P3, PT, R27, R27, PT ;  /* 0x0000001b1b00720b */ /* 0x000fe20003f68000 */
[----:B------:R-:W-:Y:S01]  /*2a50*/  IMAD R33, R16, 0x6600, R29 ;  /* 0x0000660010217824 */ /* 0x000fe200078e021d */
[----:B------:R-:W-:-:S03]  /*2a60*/  CS2R R28, SRZ ;  /* 0x00000000001c7805 */ /* 0x000fc6000001ff00 */
[----:B------:R-:W-:Y:S02]  /*2a70*/  @P1 SEL R27, R27, R31, P3 ;  /* 0x0000001f1b1b1207 */ /* 0x000fe40001800000 */
[----:B------:R-:W-:Y:S01]  /*2a80*/  CS2R R30, SRZ ;  /* 0x00000000001e7805 */ /* 0x000fe2000001ff00 */
[----:B------:R-:W-:-:S05]  /*2a90*/  IMAD.WIDE R32, R33, 0x4, R2 ;  /* 0x0000000421207825 */ /* 0x000fca00078e0202 */
        /* <DEDUP_REMOVED lines=23> */
[----:B------:R-:W-:Y:S01]  /*2c10*/  P2R R141, PR, RZ, 0x2 ;  /* 0x00000002ff8d7803 */ /* 0x000fe20000000000 */
[----:B------:R-:W-:-:S04]  /*2c20*/  IMAD.IADD R19, R19, 0x1, R34 ;  /* 0x0000000113137824 */ /* 0x000fc800078e0222 */
[----:B------:R-:W-:-:S04]  /*2c30*/  IMAD R19, R16, 0x6600, R19 ;  /* 0x0000660010137824 */ /* 0x000fc800078e0213 */
[----:B------:R-:W-:-:S04]  /*2c40*/  IMAD.WIDE R18, R19, 0x4, R2 ;  /* 0x0000000413127825 */ /* 0x000fc800078e0202 */
[----:B------:R-:W-:-:S04]  /*2c50*/  IMAD.IADD R35, R35, 0x1, R34 ;  /* 0x0000000123237824 */ /* 0x000fc800078e0222 */
[----:B------:R-:W-:Y:S01]  /*2c60*/  IMAD R35, R16, 0x6600, R35 ;  /* 0x0000660010237824 */ /* 0x000fe200078e0223 */
[----:B------:R-:W-:-:S03]  /*2c70*/  CS2R R16, SRZ ;  /* 0x0000000000107805 */ /* 0x000fc6000001ff00 */
        /* <DEDUP_REMOVED lines=18> */
[----:B------:R1:W2:Y:S02]  /*2da0*/  @P0 LDG.E.EL.128 R8, desc[UR6][R18.64] ;  /* 0x0000000612080981 */ /* 0x0002a4000c2e1d00 */
[----:B-1----:R-:W-:-:S06]  /*2db0*/  CS2R R18, SRZ ;  /* 0x0000000000127805 */ /* 0x002fcc000001ff00 */
[----:B------:R-:W3:Y:S01]  /*2dc0*/  @P0 LDG.E.EL.128 R16, desc[UR6][R2.64] ;  /* 0x0000000602100981 */ /* 0x000ee2000c2e1d00 */
[----:B------:R-:W-:Y:S02]  /*2dd0*/  P2R R152, PR, RZ, 0x2 ;  /* 0x00000002ff987803 */ /* 0x000fe40000000000 */
        /* <DEDUP_REMOVED lines=17> */
[----:B------:R-:W-:-:S04]  /*2ef0*/  ISETP.NE.AND P1, PT, R130, RZ, PT ;  /* 0x000000ff8200720c */ /* 0x000fc80003f25270 */
[----:B------:R-:W-:Y:S02]  /*2f00*/  P2R R165, PR, RZ, 0x2 ;  /* 0x00000002ffa57803 */ /* 0x000fe40000000000 */
        /* <DEDUP_REMOVED lines=22> */
[----:B------:R-:W-:Y:S02]  /*3070*/  ISETP.NE.AND P1, PT, R126, RZ, PT ;  /* 0x000000ff7e00720c */ /* 0x000fe40003f25270 */
[----:B---3--:R-:W-:Y:S02]  /*3080*/  FSETP.GEU.AND P3, PT, R24, R16, PT ;  /* 0x000000101800720b */ /* 0x008fe40003f6e000 */
[----:B------:R-:W-:Y:S02]  /*3090*/  P2R R58, PR, RZ, 0x2 ;  /* 0x00000002ff3a7803 */ /* 0x000fe40000000000 */
[----:B------:R-:W-:-:S04]  /*30a0*/  ISETP.NE.AND P1, PT, R127, RZ, PT ;  /* 0x000000ff7f00720c */ /* 0x000fc80003f25270 */
[----:B------:R-:W-:Y:S02]  /*30b0*/  P2R R57, PR, RZ, 0x2 ;  /* 0x00000002ff397803 */ /* 0x000fe40000000000 */
[----:B------:R-:W-:Y:S02]  /*30c0*/  ISETP.NE.AND P1, PT, R129, RZ, PT ;  /* 0x000000ff8100720c */ /* 0x000fe40003f25270 */
[C---:B------:R-:W-:Y:S02]  /*30d0*/  FSETP.NAN.AND P4, PT, R16.reuse, R16, PT ;  /* 0x000000101000720b */ /* 0x040fe40003f88000 */
[----:B------:R-:W-:Y:S02]  /*30e0*/  P2R R56, PR, RZ, 0x2 ;  /* 0x00000002ff387803 */ /* 0x000fe40000000000 */
[----:B------:R-:W-:Y:S02]  /*30f0*/  ISETP.NE.AND P1, PT, R75, RZ, PT ;  /* 0x000000ff4b00720c */ /* 0x000fe40003f25270 */
[----:B------:R-:W-:-:S02]  /*3100*/  @P3 SEL R16, R16, R24, P4 ;  /* 0x0000001810103207 */ /* 0x000fc40002000000 */
[----:B------:R-:W-:Y:S02]  /*3110*/  FSETP.GEU.AND P4, PT, R25, R17, PT ;  /* 0x000000111900720b */ /* 0x000fe40003f8e000 */
        /* <DEDUP_REMOVED lines=8> */
[-C--:B------:R-:W-:Y:S02]  /*31a0*/  FSETP.GEU.AND P5, PT, R26, R18.reuse, PT ;  /* 0x000000121a00720b */ /* 0x080fe40003fae000 */
[----:B------:R-:W-:Y:S02]  /*31b0*/  P2R R32, PR, RZ, 0x2 ;  /* 0x00000002ff207803 */ /* 0x000fe40000000000 */
[----:B------:R-:W-:Y:S02]  /*31c0*/  ISETP.NE.AND P1, PT, R43, RZ, PT ;  /* 0x000000ff2b00720c */ /* 0x000fe40003f25270 */
[----:B------:R-:W-:Y:S02]  /*31d0*/  FSETP.NAN.AND P6, PT, R18, R18, PT ;  /* 0x000000121200720b */ /* 0x000fe40003fc8000 */
[----:B------:R-:W-:Y:S02]  /*31e0*/  P2R R23, PR, RZ, 0x2 ;  /* 0x00000002ff177803 */ /* 0x000fe40000000000 */
[----:B------:R-:W-:-:S03]  /*31f0*/  ISETP.NE.AND P1, PT, R49, RZ, PT ;  /* 0x000000ff3100720c */ /* 0x000fc60003f25270 */
[----:B------:R-:W-:Y:S02]  /*3200*/  @P5 SEL R18, R18, R26, P6 ;  /* 0x0000001a12125207 */ /* 0x000fe40003000000 */
[----:B------:R-:W-:Y:S02]  /*3210*/  P2R R22, PR, RZ, 0x2 ;  /* 0x00000002ff167803 */ /* 0x000fe40000000000 */
[----:B------:R-:W-:Y:S02]  /*3220*/  ISETP.NE.AND P1, PT, R54, RZ, PT ;  /* 0x000000ff3600720c */ /* 0x000fe40003f25270 */
[----:B------:R-:W-:Y:S02]  /*3230*/  FSETP.GEU.AND P6, PT, R27, R19, PT ;  /* 0x000000131b00720b */ /* 0x000fe40003fce000 */
[----:B------:R-:W-:Y:S02]  /*3240*/  P2R R21, PR, RZ, 0x2 ;  /* 0x00000002ff157803 */ /* 0x000fe40000000000 */
[----:B------:R-:W-:-:S04]  /*3250*/  ISETP.NE.AND P1, PT, R48, RZ, PT ;  /* 0x000000ff3000720c */ /* 0x000fc80003f25270 */
[----:B------:R-:W-:Y:S02]  /*3260*/  P2R R20, PR, RZ, 0x2 ;  /* 0x00000002ff147803 */ /* 0x000fe40000000000 */
[----:B------:R-:W-:-:S04]  /*3270*/  FSETP.NAN.AND P1, PT, R19, R19, PT ;  /* 0x000000131300720b */ /* 0x000fc80003f28000 */
[----:B------:R-:W-:Y:S02]  /*3280*/  @P6 SEL R19, R19, R27, P1 ;  /* 0x0000001b13136207 */ /* 0x000fe40000800000 */
[----:B------:R-:W-:-:S04]  /*3290*/  ISETP.NE.AND P1, PT, R20, RZ, PT ;  /* 0x000000ff1400720c */ /* 0x000fc80003f25270 */
[----:B------:R-:W-:Y:S02]  /*32a0*/  SEL R2, RZ, 0x1, !P1 ;  /* 0x00000001ff027807 */ /* 0x000fe40004800000 */
        /* <DEDUP_REMOVED lines=10> */
[----:B------:R-:W-:Y:S02]  /*3350*/  ISETP.NE.AND P1, PT, R36, RZ, PT ;  /* 0x000000ff2400720c */ /* 0x000fe40003f25270 */
[----:B------:R-:W-:Y:S02]  /*3360*/  P2R R55, PR, RZ, 0x40 ;  /* 0x00000040ff377803 */ /* 0x000fe40000000000 */
[----:B------:R-:W-:Y:S02]  /*3370*/  ISETP.NE.AND P6, PT, R79, RZ, PT ;  /* 0x000000ff4f00720c */ /* 0x000fe40003fc5270 */
[----:B------:R-:W-:-:S04]  /*3380*/  SEL R24, RZ, 0x1, !P1 ;  /* 0x00000001ff187807 */ /* 0x000fc80004800000 */
[----:B------:R-:W-:Y:S02]  /*3390*/  SEL R24, R24, 0x2, P6 ;  /* 0x0000000218187807 */ /* 0x000fe40003000000 */
[----:B------:R-:W-:Y:S02]  /*33a0*/  ISETP.NE.AND P6, PT, R88, RZ, PT ;  /* 0x000000ff5800720c */ /* 0x000fe40003fc5270 */
[----:B------:R-:W-:Y:S02]  /*33b0*/  P2R R48, PR, RZ, 0x8 ;  /* 0x00000008ff307803 */ /* 0x000fe40000000000 */
[----:B------:R-:W-:Y:S02]  /*33c0*/  ISETP.NE.AND P3, PT, R125, RZ, PT ;  /* 0x000000ff7d00720c */ /* 0x000fe40003f65270 */
[----:B------:R-:W-:Y:S02]  /*33d0*/  ISETP.NE.AND P1, PT, R37, RZ, PT ;  /* 0x000000ff2500720c */ /* 0x000fe40003f25270 */
[----:B------:R-:W-:-:S02]  /*33e0*/  P2R R125, PR, RZ, 0x40 ;  /* 0x00000040ff7d7803 */ /* 0x000fc40000000000 */
[----:B------:R-:W-:Y:S02]  /*33f0*/  ISETP.NE.AND P6, PT, R87, RZ, PT ;  /* 0x000000ff5700720c */ /* 0x000fe40003fc5270 */
[----:B------:R-:W-:Y:S02]  /*3400*/  P2R R49, PR, RZ, 0x10 ;  /* 0x00000010ff317803 */ /* 0x000fe40000000000 */
[----:B------:R-:W-:Y:S02]  /*3410*/  SEL R25, RZ, 0x1, !P1 ;  /* 0x00000001ff197807 */ /* 0x000fe40004800000 */
[----:B------:R-:W-:Y:S02]  /*3420*/  ISETP.NE.AND P4, PT, R124, RZ, PT ;  /* 0x000000ff7c00720c */ /* 0x000fe40003f85270 */
[----:B------:R-:W-:Y:S02]  /*3430*/  ISETP.NE.AND P1, PT, R56, RZ, PT ;  /* 0x000000ff3800720c */ /* 0x000fe40003f25270 */
[----:B------:R-:W-:-:S02]  /*3440*/  P2R R124, PR, RZ, 0x40 ;  /* 0x00000040ff7c7803 */ /* 0x000fc40000000000 */
[----:B------:R-:W-:Y:S02]  /*3450*/  ISETP.NE.AND P6, PT, R61, RZ, PT ;  /* 0x000000ff3d00720c */ /* 0x000fe40003fc5270 */
[----:B------:R-:W-:Y:S02]  /*3460*/  SEL R26, RZ, 0x1, !P1 ;  /* 0x00000001ff1a7807 */ /* 0x000fe40004800000 */
[----:B------:R-:W-:Y:S02]  /*3470*/  ISETP.NE.AND P1, PT, R57, RZ, PT ;  /* 0x000000ff3900720c */ /* 0x000fe40003f25270 */
[----:B------:R-:W-:Y:S02]  /*3480*/  P2R R123, PR, RZ, 0x40 ;  /* 0x00000040ff7b7803 */ /* 0x000fe40000000000 */
[----:B------:R-:W-:Y:S02]  /*3490*/  ISETP.NE.AND P6, PT, R60, RZ, PT ;  /* 0x000000ff3c00720c */ /* 0x000fe40003fc5270 */
[----:B------:R-:W-:-:S02]  /*34a0*/  SEL R27, RZ, 0x1, !P1 ;  /* 0x00000001ff1b7807 */ /* 0x000fc40004800000 */
[----:B------:R-:W-:Y:S02]  /*34b0*/  ISETP.NE.AND P1, PT, R58, RZ, PT ;  /* 0x000000ff3a00720c */ /* 0x000fe40003f25270 */
[----:B------:R-:W-:Y:S02]  /*34c0*/  P2R R88, PR, RZ, 0x40 ;  /* 0x00000040ff587803 */ /* 0x000fe40000000000 */
[----:B------:R-:W-:Y:S02]  /*34d0*/  ISETP.NE.AND P6, PT, R62, RZ, PT ;  /* 0x000000ff3e00720c */ /* 0x000fe40003fc5270 */
[----:B------:R-:W-:Y:S02]  /*34e0*/  SEL R32, RZ, 0x1, !P1 ;  /* 0x00000001ff207807 */ /* 0x000fe40004800000 */
[----:B------:R-:W-:Y:S02]  /*34f0*/  ISETP.NE.AND P1, PT, R81, RZ, PT ;  /* 0x000000ff5100720c */ /* 0x000fe40003f25270 */
[----:B------:R-:W-:-:S02]  /*3500*/  P2R R87, PR, RZ, 0x40 ;  /* 0x00000040ff577803 */ /* 0x000fc40000000000 */
[----:B------:R-:W-:Y:S02]  /*3510*/  ISETP.NE.AND P6, PT, R59, RZ, PT ;  /* 0x000000ff3b00720c */ /* 0x000fe40003fc5270 */
[----:B------:R-:W-:Y:S02]  /*3520*/  SEL R33, RZ, 0x1, !P1 ;  /* 0x00000001ff217807 */ /* 0x000fe40004800000 */
[----:B------:R-:W-:Y:S02]  /*3530*/  ISETP.NE.AND P1, PT, R82, RZ, PT ;  /* 0x000000ff5200720c */ /* 0x000fe40003f25270 */
[----:B------:R-:W-:Y:S02]  /*3540*/  P2R R82, PR, RZ, 0x40 ;  /* 0x00000040ff527803 */ /* 0x000fe40000000000 */
[----:B------:R-:W-:-:S04]  /*3550*/  ISETP.NE.AND P6, PT, R156, RZ, PT ;  /* 0x000000ff9c00720c */ /* 0x000fc80003fc5270 */
[----:B------:R-:W-:Y:S02]  /*3560*/  P2R R81, PR, RZ, 0x40 ;  /* 0x00000040ff517803 */ /* 0x000fe40000000000 */
[----:B------:R-:W-:Y:S02]  /*3570*/  ISETP.NE.AND P6, PT, R155, RZ, PT ;  /* 0x000000ff9b00720c */ /* 0x000fe40003fc5270 */
[----:B------:R-:W-:Y:S02]  /*3580*/  P2R R54, PR, RZ, 0x20 ;  /* 0x00000020ff367803 */ /* 0x000fe40000000000 */
[----:B------:R-:W-:Y:S02]  /*3590*/  ISETP.NE.AND P5, PT, R80, RZ, PT ;  /* 0x000000ff5000720c */ /* 0x000fe40003fa5270 */
        /* <DEDUP_REMOVED lines=24> */
[----:B------:R-:W-:Y:S02]  /*3720*/  SEL R34, RZ, 0x1, !P1 ;  /* 0x00000001ff227807 */ /* 0x000fe40004800000 */
[----:B------:R-:W-:Y:S02]  /*3730*/  P2R R56, PR, RZ, 0x40 ;  /* 0x00000040ff387803 */ /* 0x000fe40000000000 */
[----:B------:R-:W-:Y:S02]  /*3740*/  ISETP.NE.AND P6, PT, R50, RZ, PT ;  /* 0x000000ff3200720c */ /* 0x000fe40003fc5270 */
[----:B------:R-:W-:-:S02]  /*3750*/  ISETP.NE.AND P1, PT, R130, RZ, PT ;  /* 0x000000ff8200720c */ /* 0x000fc40003f25270 */
[----:B------:R-:W-:Y:S02]  /*3760*/  P2R R53, PR, RZ, 0x40 ;  /* 0x00000040ff357803 */ /* 0x000fe40000000000 */
[----:B------:R-:W-:Y:S02]  /*3770*/  SEL R35, RZ, 0x1, !P1 ;  /* 0x00000001ff237807 */ /* 0x000fe40004800000 */
[----:B------:R-:W-:Y:S02]  /*3780*/  ISETP.NE.AND P6, PT, R52, RZ, PT ;  /* 0x000000ff3400720c */ /* 0x000fe40003fc5270 */
[----:B------:R-:W-:Y:S02]  /*3790*/  ISETP.NE.AND P1, PT, R157, RZ, PT ;  /* 0x000000ff9d00720c */ /* 0x000fe40003f25270 */
[----:B------:R-:W-:Y:S02]  /*37a0*/  P2R R52, PR, RZ, 0x40 ;  /* 0x00000040ff347803 */ /* 0x000fe40000000000 */
[----:B------:R-:W-:-:S02]  /*37b0*/  SEL R36, RZ, 0x1, !P1 ;  /* 0x00000001ff247807 */ /* 0x000fc40004800000 */
[----:B------:R-:W-:Y:S02]  /*37c0*/  ISETP.NE.AND P6, PT, R150, RZ, PT ;  /* 0x000000ff9600720c */ /* 0x000fe40003fc5270 */
[----:B------:R-:W-:Y:S02]  /*37d0*/  ISETP.NE.AND P1, PT, R158, RZ, PT ;  /* 0x000000ff9e00720c */ /* 0x000fe40003f25270 */
[----:B------:R-:W-:Y:S02]  /*37e0*/  P2R R51, PR, RZ, 0x40 ;  /* 0x00000040ff337803 */ /* 0x000fe40000000000 */
[----:B------:R-:W-:Y:S02]  /*37f0*/  SEL R37, RZ, 0x1, !P1 ;  /* 0x00000001ff257807 */ /* 0x000fe40004800000 */
[----:B------:R-:W-:Y:S02]  /*3800*/  ISETP.NE.AND P6, PT, R148, RZ, PT ;  /* 0x000000ff9400720c */ /* 0x000fe40003fc5270 */
[----:B------:R-:W-:-:S02]  /*3810*/  ISETP.NE.AND P1, PT, R159, RZ, PT ;  /* 0x000000ff9f00720c */ /* 0x000fc40003f25270 */
[----:B------:R-:W-:Y:S02]  /*3820*/  P2R R50, PR, RZ, 0x40 ;  /* 0x00000040ff327803 */ /* 0x000fe40000000000 */
[----:B------:R-:W-:Y:S02]  /*3830*/  SEL R2, R2, 0x2, P1 ;  /* 0x0000000202027807 */ /* 0x000fe40000800000 */
[----:B------:R-:W-:Y:S02]  /*3840*/  ISETP.NE.AND P6, PT, R147, RZ, PT ;  /* 0x000000ff9300720c */ /* 0x000fe40003fc5270 */
[----:B------:R-:W-:Y:S02]  /*3850*/  ISETP.NE.AND P1, PT, R160, RZ, PT ;  /* 0x000000ffa000720c */ /* 0x000fe40003f25270 */
[----:B------:R-:W-:Y:S02]  /*3860*/  SEL R35, R35, 0x2, P6 ;  /* 0x0000000223237807 */ /* 0x000fe40003000000 */
[----:B------:R-:W-:-:S02]  /*3870*/  SEL R3, R3, 0x2, P1 ;  /* 0x0000000203037807 */ /* 0x000fc40000800000 */
[----:B------:R-:W-:Y:S02]  /*3880*/  ISETP.NE.AND P6, PT, R50, RZ, PT ;  /* 0x000000ff3200720c */ /* 0x000fe40003fc5270 */
[----:B------:R-:W-:Y:S02]  /*3890*/  ISETP.NE.AND P1, PT, R161, RZ, PT ;  /* 0x000000ffa100720c */ /* 0x000fe40003f25270 */
[----:B------:R-:W-:Y:S02]  /*38a0*/  SEL R36, R36, 0x2, P6 ;  /* 0x0000000224247807 */ /* 0x000fe40003000000 */
[----:B------:R-:W-:Y:S02]  /*38b0*/  SEL R20, R20, 0x2, P1 ;  /* 0x0000000214147807 */ /* 0x000fe40000800000 */
[----:B------:R-:W-:Y:S02]  /*38c0*/  ISETP.NE.AND P6, PT, R51, RZ, PT ;  /* 0x000000ff3300720c */ /* 0x000fe40003fc5270 */
[----:B------:R-:W-:-:S02]  /*38d0*/  ISETP.NE.AND P1, PT, R162, RZ, PT ;  /* 0x000000ffa200720c */ /* 0x000fc40003f25270 */
[----:B------:R-:W-:Y:S02]  /*38e0*/  SEL R37, R37, 0x2, P6 ;  /* 0x0000000225257807 */ /* 0x000fe40003000000 */
[----:B------:R-:W-:Y:S02]  /*38f0*/  SEL R21, R21, 0x2, P1 ;  /* 0x0000000215157807 */ /* 0x000fe40000800000 */
[----:B------:R-:W-:-:S04]  /*3900*/  ISETP.NE.AND P6, PT, R52, RZ, PT ;  /* 0x000000ff3400720c */ /* 0x000fc80003fc5270 */
[----:B------:R-:W-:Y:S02]  /*3910*/  SEL R21, R21, 0x3, P6 ;  /* 0x0000000315157807 */ /* 0x000fe40003000000 */
[----:B------:R-:W-:-:S04]  /*3920*/  ISETP.NE.AND P6, PT, R53, RZ, PT ;  /* 0x000000ff3500720c */ /* 0x000fc80003fc5270 */
[----:B------:R-:W-:Y:S02]  /*3930*/  SEL R20, R20, 0x3, P6 ;  /* 0x0000000314147807 */ /* 0x000fe40003000000 */
[----:B------:R-:W-:-:S04]  /*3940*/  ISETP.NE.AND P6, PT, R56, RZ, PT ;  /* 0x000000ff3800720c */ /* 0x000fc80003fc5270 */
[----:B------:R-:W-:Y:S02]  /*3950*/  SEL R3, R3, 0x3, P6 ;  /* 0x0000000303037807 */ /* 0x000fe40003000000 */
[----:B------:R-:W-:Y:S02]  /*3960*/  ISETP.NE.AND P6, PT, R57, RZ, PT ;  /* 0x000000ff3900720c */ /* 0x000fe40003fc5270 */
[----:B------:R-:W-:Y:S02]  /*3970*/  SEL R25, R25, 0x2, P5 ;  /* 0x0000000219197807 */ /* 0x000fe40002800000 */
[----:B------:R-:W-:Y:S02]  /*3980*/  SEL R2, R2, 0x3, P6 ;  /* 0x0000000302027807 */ /* 0x000fe40003000000 */
[----:B------:R-:W-:Y:S02]  /*3990*/  ISETP.NE.AND P6, PT, R58, RZ, PT ;  /* 0x000000ff3a00720c */ /* 0x000fe40003fc5270 */
[----:B------:R-:W-:-:S02]  /*39a0*/  ISETP.NE.AND P1, PT, R163, RZ, PT ;  /* 0x000000ffa300720c */ /* 0x000fc40003f25270 */
[----:B------:R-:W-:Y:S02]  /*39b0*/  SEL R25, R25, 0x3, P6 ;  /* 0x0000000319197807 */ /* 0x000fe40003000000 */
        /* <DEDUP_REMOVED lines=8> */
[----:B------:R-:W-:Y:S02]  /*3a40*/  ISETP.NE.AND P6, PT, R61, RZ, PT ;  /* 0x000000ff3d00720c */ /* 0x000fe40003fc5270 */
[----:B------:R-:W-:Y:S02]  /*3a50*/  P2R R43, PR, RZ, 0x1 ;  /* 0x00000001ff2b7803 */ /* 0x000fe40000000000 */
[----:B------:R-:W-:-:S02]  /*3a60*/  SEL R22, R22, 0x3, P6 ;  /* 0x0000000316167807 */ /* 0x000fc40003000000 */
[----:B------:R-:W-:Y:S02]  /*3a70*/  SEL R33, R33, 0x2, P1 ;  /* 0x0000000221217807 */ /* 0x000fe40000800000 */
[----:B------:R-:W-:Y:S02]  /*3a80*/  ISETP.NE.AND P6, PT, R62, RZ, PT ;  /* 0x000000ff3e00720c */ /* 0x000fe40003fc5270 */
[----:B------:R-:W-:Y:S02]  /*3a90*/  ISETP.NE.AND P0, PT, R128, RZ, PT ;  /* 0x000000ff8000720c */ /* 0x000fe40003f05270 */
[----:B------:R-:W-:Y:S02]  /*3aa0*/  SEL R33, R33, 0x3, P6 ;  /* 0x0000000321217807 */ /* 0x000fe40003000000 */
[----:B------:R-:W-:Y:S02]  /*3ab0*/  SEL R32, R32, 0x2, P0 ;  /* 0x0000000220207807 */ /* 0x000fe40000000000 */
[----:B------:R-:W-:-:S02]  /*3ac0*/  ISETP.NE.AND P6, PT, R75, RZ, PT ;  /* 0x000000ff4b00720c */ /* 0x000fc40003fc5270 */
[----:B------:R-:W-:Y:S02]  /*3ad0*/  SEL R27, R27, 0x2, P3 ;  /* 0x000000021b1b7807 */ /* 0x000fe40001800000 */
[----:B------:R-:W-:Y:S02]  /*3ae0*/  SEL R32, R32, 0x3, P6 ;  /* 0x0000000320207807 */ /* 0x000fe40003000000 */
[----:B------:R-:W-:Y:S02]  /*3af0*/  ISETP.NE.AND P6, PT, R76, RZ, PT ;  /* 0x000000ff4c00720c */ /* 0x000fe40003fc5270 */
[----:B------:R-:W-:Y:S02]  /*3b00*/  SEL R26, R26, 0x2, P4 ;  /* 0x000000021a1a7807 */ /* 0x000fe40002000000 */
[----:B------:R-:W-:Y:S02]  /*3b10*/  SEL R27, R27, 0x3, P6 ;  /* 0x000000031b1b7807 */ /* 0x000fe40003000000 */
[----:B------:R-:W-:-:S04]  /*3b20*/  ISETP.NE.AND P6, PT, R77, RZ, PT ;  /* 0x000000ff4d00720c */ /* 0x000fc80003fc5270 */
[----:B------:R-:W-:Y:S02]  /*3b30*/  SEL R26, R26, 0x3, P6 ;  /* 0x000000031a1a7807 */ /* 0x000fe40003000000 */
[----:B------:R-:W-:-:S04]  /*3b40*/  ISETP.NE.AND P6, PT, R78, RZ, PT ;  /* 0x000000ff4e00720c */ /* 0x000fc80003fc5270 */
[----:B------:R-:W-:Y:S02]  /*3b50*/  SEL R37, R37, 0x3, P6 ;  /* 0x0000000325257807 */ /* 0x000fe40003000000 */
[----:B------:R-:W-:Y:S02]  /*3b60*/  ISETP.NE.AND P6, PT, R79, RZ, PT ;  /* 0x000000ff4f00720c */ /* 0x000fe40003fc5270 */
[----:B------:R-:W-:Y:S02]  /*3b70*/  P2R R40, PR, RZ, 0x4 ;  /* 0x00000004ff287803 */ /* 0x000fe40000000000 */
        /* <DEDUP_REMOVED lines=80> */
[----:B------:R-:W-:Y:S02]  /*4080*/  ISETP.NE.AND P4, PT, R90, RZ, PT ;  /* 0x000000ff5a00720c */ /* 0x000fe40003f85270 */
[----:B------:R-:W-:Y:S02]  /*4090*/  SEL R3, R3, 0x5, P6 ;  /* 0x0000000503037807 */ /* 0x000fe40003000000 */
[----:B------:R-:W-:Y:S02]  /*40a0*/  ISETP.NE.AND P6, PT, R57, RZ, PT ;  /* 0x000000ff3900720c */ /* 0x000fe40003fc5270 */
[----:B------:R-:W-:-:S02]  /*40b0*/  SEL R25, R25, 0x4, P4 ;  /* 0x0000000419197807 */ /* 0x000fc40002000000 */
[----:B------:R-:W-:Y:S02]  /*40c0*/  SEL R2, R2, 0x5, P6 ;  /* 0x0000000502027807 */ /* 0x000fe40003000000 */
[----:B------:R-:W-:Y:S02]  /*40d0*/  ISETP.NE.AND P6, PT, R58, RZ, PT ;  /* 0x000000ff3a00720c */ /* 0x000fe40003fc5270 */
[----:B------:R-:W-:Y:S02]  /*40e0*/  ISETP.NE.AND P5, PT, R89, RZ, PT ;  /* 0x000000ff5900720c */ /* 0x000fe40003fa5270 */
[----:B------:R-:W-:Y:S02]  /*40f0*/  SEL R25, R25, 0x5, P6 ;  /* 0x0000000519197807 */ /* 0x000fe40003000000 */
        /* <DEDUP_REMOVED lines=13> */
[----:B------:R-:W-:-:S02]  /*41d0*/  ISETP.NE.AND P6, PT, R67, RZ, PT ;  /* 0x000000ff4300720c */ /* 0x000fc40003fc5270 */
[----:B------:R-:W-:Y:S02]  /*41e0*/  ISETP.NE.AND P0, PT, R118, RZ, PT ;  /* 0x000000ff7600720c */ /* 0x000fe40003f05270 */
[----:B------:R-:W-:Y:S02]  /*41f0*/  SEL R32, R32, 0x5, P6 ;  /* 0x0000000520207807 */ /* 0x000fe40003000000 */
[----:B------:R-:W-:Y:S02]  /*4200*/  SEL R27, R27, 0x4, P0 ;  /* 0x000000041b1b7807 */ /* 0x000fe40000000000 */
[----:B------:R-:W-:Y:S02]  /*4210*/  ISETP.NE.AND P6, PT, R68, RZ, PT ;  /* 0x000000ff4400720c */ /* 0x000fe40003fc5270 */
[----:B------:R-:W-:Y:S02]  /*4220*/  ISETP.NE.AND P3, PT, R116, RZ, PT ;  /* 0x000000ff7400720c */ /* 0x000fe40003f65270 */
[----:B------:R-:W-:-:S02]  /*4230*/  SEL R27, R27, 0x5, P6 ;  /* 0x000000051b1b7807 */ /* 0x000fc40003000000 */
        /* <DEDUP_REMOVED lines=8> */
[----:B------:R-:W-:-:S04]  /*42c0*/  ISETP.NE.AND P6, PT, R76, RZ, PT ;  /* 0x000000ff4c00720c */ /* 0x000fc80003fc5270 */
[----:B------:R-:W-:Y:S02]  /*42d0*/  SEL R38, R35, 0x5, P6 ;  /* 0x0000000523267807 */ /* 0x000fe40003000000 */
        /* <DEDUP_REMOVED lines=26> */
[----:B------:R-:W-:Y:S02]  /*4480*/  ISETP.NE.AND P6, PT, R77, RZ, PT ;  /* 0x000000ff4d00720c */ /* 0x000fe40003fc5270 */
[----:B------:R-:W-:Y:S02]  /*4490*/  P2R R45, PR, RZ, 0x2 ;  /* 0x00000002ff2d7803 */ /* 0x000fe40000000000 */
[----:B------:R-:W-:Y:S02]  /*44a0*/  ISETP.NE.AND P1, PT, R44, RZ, PT ;  /* 0x000000ff2c00720c */ /* 0x000fe40003f25270 */
[----:B------:R-:W-:-:S02]  /*44b0*/  ISETP.NE.AND P0, PT, R117, RZ, PT ;  /* 0x000000ff7500720c */ /* 0x000fc40003f05270 */
[----:B------:R-:W-:Y:S02]  /*44c0*/  P2R R27, PR, RZ, 0x2 ;  /* 0x00000002ff1b7803 */ /* 0x000fe40000000000 */
[----:B------:R-:W-:Y:S02]  /*44d0*/  SEL R39, R34, 0x5, P6 ;  /* 0x0000000522277807 */ /* 0x000fe40003000000 */
[----:B------:R-:W-:Y:S02]  /*44e0*/  ISETP.NE.AND P1, PT, R42, RZ, PT ;  /* 0x000000ff2a00720c */ /* 0x000fe40003f25270 */
[----:B------:R-:W-:Y:S02]  /*44f0*/  ISETP.NE.AND P6, PT, R78, RZ, PT ;  /* 0x000000ff4e00720c */ /* 0x000fe40003fc5270 */
[----:B------:R-:W-:Y:S02]  /*4500*/  SEL R34, R26, 0x6, P0 ;  /* 0x000000061a227807 */ /* 0x000fe40000000000 */
[----:B------:R-:W-:-:S02]  /*4510*/  P2R R26, PR, RZ, 0x2 ;  /* 0x00000002ff1a7803 */ /* 0x000fc40000000000 */
        /* <DEDUP_REMOVED lines=20> */
[----:B------:R-:W-:Y:S02]  /*4660*/  P2R R65, PR, RZ, 0x40 ;  /* 0x00000040ff417803 */ /* 0x000fe40000000000 */
[----:B------:R-:W-:Y:S02]  /*4670*/  ISETP.NE.AND P1, PT, R50, RZ, PT ;  /* 0x000000ff3200720c */ /* 0x000fe40003f25270 */
[----:B------:R-:W-:Y:S02]  /*4680*/  ISETP.NE.AND P6, PT, R140, RZ, PT ;  /* 0x000000ff8c00720c */ /* 0x000fe40003fc5270 */
[----:B------:R-:W-:-:S02]  /*4690*/  SEL R21, R21, 0x7, P1 ;  /* 0x0000000715157807 */ /* 0x000fc40000800000 */
[----:B------:R-:W-:Y:S02]  /*46a0*/  P2R R64, PR, RZ, 0x40 ;  /* 0x00000040ff407803 */ /* 0x000fe40000000000 */
[----:B------:R-:W-:Y:S02]  /*46b0*/  ISETP.NE.AND P1, PT, R51, RZ, PT ;  /* 0x000000ff3300720c */ /* 0x000fe40003f25270 */
[----:B------:R-:W-:Y:S02]  /*46c0*/  ISETP.NE.AND P6, PT, R138, RZ, PT ;  /* 0x000000ff8a00720c */ /* 0x000fe40003fc5270 */
[----:B------:R-:W-:Y:S02]  /*46d0*/  SEL R20, R20, 0x7, P1 ;  /* 0x0000000714147807 */ /* 0x000fe40000800000 */
[----:B------:R-:W-:Y:S02]  /*46e0*/  P2R R63, PR, RZ, 0x40 ;  /* 0x00000040ff3f7803 */ /* 0x000fe40000000000 */
[----:B------:R-:W-:-:S02]  /*46f0*/  ISETP.NE.AND P1, PT, R52, RZ, PT ;  /* 0x000000ff3400720c */ /* 0x000fc40003f25270 */
[----:B------:R-:W-:Y:S02]  /*4700*/  ISETP.NE.AND P6, PT, R137, RZ, PT ;  /* 0x000000ff8900720c */ /* 0x000fe40003fc5270 */
[----:B------:R-:W-:Y:S02]  /*4710*/  SEL R3, R3, 0x7, P1 ;  /* 0x0000000703037807 */ /* 0x000fe40000800000 */
[----:B------:R-:W-:Y:S02]  /*4720*/  P2R R44, PR, RZ, 0x40 ;  /* 0x00000040ff2c7803 */ /* 0x000fe40000000000 */
[----:B------:R-:W-:Y:S02]  /*4730*/  ISETP.NE.AND P1, PT, R53, RZ, PT ;  /* 0x000000ff3500720c */ /* 0x000fe40003f25270 */
[----:B------:R-:W-:Y:S02]  /*4740*/  ISETP.NE.AND P3, PT, R98, RZ, PT ;  /* 0x000000ff6200720c */ /* 0x000fe40003f65270 */
[----:B------:R-:W-:-:S02]  /*4750*/  ISETP.NE.AND P6, PT, R133, RZ, PT ;  /* 0x000000ff8500720c */ /* 0x000fc40003fc5270 */
[----:B------:R-:W-:Y:S02]  /*4760*/  SEL R2, R2, 0x7, P1 ;  /* 0x0000000702027807 */ /* 0x000fe40000800000 */
[----:B------:R-:W-:Y:S02]  /*4770*/  SEL R25, R25, 0x6, P3 ;  /* 0x0000000619197807 */ /* 0x000fe40001800000 */
[----:B------:R-:W-:Y:S02]  /*4780*/  P2R R42, PR, RZ, 0x40 ;  /* 0x00000040ff2a7803 */ /* 0x000fe40000000000 */
[----:B------:R-:W-:Y:S02]  /*4790*/  ISETP.NE.AND P1, PT, R56, RZ, PT ;  /* 0x000000ff3800720c */ /* 0x000fe40003f25270 */
[----:B------:R-:W-:Y:S02]  /*47a0*/  ISETP.NE.AND P4, PT, R97, RZ, PT ;  /* 0x000000ff6100720c */ /* 0x000fe40003f85270 */
[----:B------:R-:W-:-:S02]  /*47b0*/  ISETP.NE.AND P6, PT, R132, RZ, PT ;  /* 0x000000ff8400720c */ /* 0x000fc40003fc5270 */
[----:B------:R-:W-:Y:S02]  /*47c0*/  SEL R25, R25, 0x7, P1 ;  /* 0x0000000719197807 */ /* 0x000fe40000800000 */
[----:B------:R-:W-:Y:S02]  /*47d0*/  SEL R24, R24, 0x6, P4 ;  /* 0x0000000618187807 */ /* 0x000fe40002000000 */
[----:B------:R-:W-:Y:S02]  /*47e0*/  ISETP.NE.AND P1, PT, R57, RZ, PT ;  /* 0x000000ff3900720c */ /* 0x000fe40003f25270 */
[----:B------:R-:W-:Y:S02]  /*47f0*/  SEL R38, R38, 0x7, P6 ;  /* 0x0000000726267807 */ /* 0x000fe40003000000 */
[----:B------:R-:W-:Y:S02]  /*4800*/  ISETP.NE.AND P5, PT, R96, RZ, PT ;  /* 0x000000ff6000720c */ /* 0x000fe40003fa5270 */
[----:B------:R-:W-:-:S02]  /*4810*/  ISETP.NE.AND P6, PT, R42, RZ, PT ;  /* 0x000000ff2a00720c */ /* 0x000fc40003fc5270 */
[----:B------:R-:W-:Y:S02]  /*4820*/  SEL R24, R24, 0x7, P1 ;  /* 0x0000000718187807 */ /* 0x000fe40000800000 */
[----:B------:R-:W-:Y:S02]  /*4830*/  SEL R23, R23, 0x6, P5 ;  /* 0x0000000617177807 */ /* 0x000fe40002800000 */
[----:B------:R-:W-:Y:S02]  /*4840*/  ISETP.NE.AND P1, PT, R58, RZ, PT ;  /* 0x000000ff3a00720c */ /* 0x000fe40003f25270 */
[----:B------:R-:W-:Y:S02]  /*4850*/  SEL R39, R39, 0x7, P6 ;  /* 0x0000000727277807 */ /* 0x000fe40003000000 */
[----:B------:R-:W-:Y:S02]  /*4860*/  ISETP.NE.AND P6, PT, R44, RZ, PT ;  /* 0x000000ff2c00720c */ /* 0x000fe40003fc5270 */
[----:B------:R-:W-:-:S02]  /*4870*/  SEL R26, R23, 0x7, P1 ;  /* 0x00000007171a7807 */ /* 0x000fc40000800000 */
[----:B------:R-:W-:Y:S02]  /*4880*/  ISETP.NE.AND P1, PT, R59, RZ, PT ;  /* 0x000000ff3b00720c */ /* 0x000fe40003f25270 */
[----:B------:R-:W-:Y:S02]  /*4890*/  SEL R23, R21, 0x8, P6 ;  /* 0x0000000815177807 */ /* 0x000fe40003000000 */
[----:B------:R-:W-:Y:S02]  /*48a0*/  ISETP.NE.AND P6, PT, R63, RZ, PT ;  /* 0x000000ff3f00720c */ /* 0x000fe40003fc5270 */
[----:B------:R-:W-:Y:S02]  /*48b0*/  SEL R27, R22, 0x7, P1 ;  /* 0x00000007161b7807 */ /* 0x000fe40000800000 */
[----:B------:R-:W-:Y:S02]  /*48c0*/  SEL R22, R20, 0x8, P6 ;  /* 0x0000000814167807 */ /* 0x000fe40003000000 */
[----:B------:R-:W-:-:S04]  /*48d0*/  ISETP.NE.AND P6, PT, R64, RZ, PT ;  /* 0x000000ff4000720c */ /* 0x000fc80003fc5270 */
[----:B------:R-:W-:Y:S02]  /*48e0*/  SEL R21, R3, 0x8, P6 ;  /* 0x0000000803157807 */ /* 0x000fe40003000000 */
[----:B------:R-:W-:Y:S02]  /*48f0*/  ISETP.NE.AND P6, PT, R65, RZ, PT ;  /* 0x000000ff4100720c */ /* 0x000fe40003fc5270 */
[----:B------:R-:W1:Y:S01]  /*4900*/  S2R R65, SR_TID.X ;  /* 0x0000000000417919 */ /* 0x000e620000002100 */
[----:B------:R-:W2:Y:S01]  /*4910*/  S2UR UR5, SR_CgaCtaId ;  /* 0x00000000000579c3 */ /* 0x000ea20000008800 */
[----:B------:R-:W-:Y:S02]  /*4920*/  ISETP.NE.AND P1, PT, R60, RZ, PT ;  /* 0x000000ff3c00720c */ /* 0x000fe40003f25270 */
[----:B------:R-:W-:Y:S02]  /*4930*/  ISETP.NE.AND P2, PT, R121, RZ, PT ;  /* 0x000000ff7900720c */ /* 0x000fe40003f45270 */
[----:B------:R-:W-:-:S02]  /*4940*/  SEL R33, R33, 0x7, P1 ;  /* 0x0000000721217807 */ /* 0x000fc40000800000 */
[----:B------:R-:W-:Y:S02]  /*4950*/  SEL R32, R32, 0x6, P2 ;  /* 0x0000000620207807 */ /* 0x000fe40001000000 */
[----:B------:R-:W-:Y:S02]  /*4960*/  ISETP.NE.AND P1, PT, R61, RZ, PT ;  /* 0x000000ff3d00720c */ /* 0x000fe40003f25270 */
[----:B------:R-:W-:Y:S01]  /*4970*/  SEL R20, R2, 0x8, P6 ;  /* 0x0000000802147807 */ /* 0x000fe20003000000 */
[----:B------:R-:W-:Y:S01]  /*4980*/  UMOV UR4, 0x400 ;  /* 0x0000040000047882 */ /* 0x000fe20000000000 */
[----:B------:R-:W-:Y:S02]  /*4990*/  ISETP.NE.AND P2, PT, R114, RZ, PT ;  /* 0x000000ff7200720c */ /* 0x000fe40003f45270 */
[----:B------:R-:W-:Y:S02]  /*49a0*/  SEL R32, R32, 0x7, P1 ;  /* 0x0000000720207807 */ /* 0x000fe40000800000 */
[----:B------:R-:W-:-:S02]  /*49b0*/  ISETP.NE.AND P1, PT, R62, RZ, PT ;  /* 0x000000ff3e00720c */ /* 0x000fc40003f25270 */
[----:B------:R-:W-:Y:S01]  /*49c0*/  SEL R34, R34, 0x7, P2 ;  /* 0x0000000722227807 */ /* 0x000fe20001000000 */
[----:B--2---:R-:W-:Y:S01]  /*49d0*/  UPRMT UR4, UR5, 0x654, UR4 ;  /* 0x0000065405047896 */ /* 0x004fe20008000004 */
[----:B-1----:R-:W-:Y:S01]  /*49e0*/  IMAD.SHL.U32 R2, R65, 0x400, RZ ;  /* 0x0000040041027824 */ /* 0x002fe200078e00ff */
[----:B------:R-:W-:-:S04]  /*49f0*/  SHF.R.U32.HI R3, RZ, 0x2, R65 ;  /* 0x00000002ff037819 */ /* 0x000fc80000011641 */
[----:B------:R-:W-:Y:S02]  /*4a00*/  SGXT.U32 R3, R3, 0x6 ;  /* 0x000000060303781a */ /* 0x000fe40000000000 */
[----:B------:R-:W-:Y:S02]  /*4a10*/  LOP3.LUT R2, R2, 0xc00, RZ, 0xc0, !PT ;  /* 0x00000c0002027812 */ /* 0x000fe400078ec0ff */
[----:B------:R-:W-:Y:S02]  /*4a20*/  SEL R35, R35, 0x7, P1 ;  /* 0x0000000723237807 */ /* 0x000fe40000800000 */
[----:B------:R-:W-:Y:S02]  /*4a30*/  ISETP.NE.AND P2, PT, R40, RZ, PT ;  /* 0x000000ff2800720c */ /* 0x000fe40003f45270 */
[----:B------:R-:W-:Y:S02]  /*4a40*/  ISETP.NE.AND P1, PT, R41, RZ, PT ;  /* 0x000000ff2900720c */ /* 0x000fe40003f25270 */
[----:B------:R-:W-:-:S02]  /*4a50*/  LOP3.LUT R3, R2, R3, RZ, 0xfc, !PT ;  /* 0x0000000302037212 */ /* 0x000fc400078efcff */
[----:B------:R-:W-:Y:S02]  /*4a60*/  LEA.HI R40, R2, UR4, RZ, 0x1e ;  /* 0x0000000402287c11 */ /* 0x000fe4000f8ff0ff */
[----:B------:R-:W-:Y:S02]  /*4a70*/  ISETP.NE.AND P0, PT, R152, RZ, PT ;  /* 0x000000ff9800720c */ /* 0x000fe40003f05270 */
[----:B------:R-:W-:Y:S01]  /*4a80*/  SEL R36, R36, 0x7, P1 ;  /* 0x0000000724247807 */ /* 0x000fe20000800000 */
[----:B------:R-:W-:Y:S01]  /*4a90*/  IMAD R41, R3, 0x4, R40 ;  /* 0x0000000403297824 */ /* 0x000fe200078e0228 */
[----:B------:R-:W-:Y:S02]  /*4aa0*/  ISETP.NE.AND P4, PT, R149, RZ, PT ;  /* 0x000000ff9500720c */ /* 0x000fe40003f85270 */
[----:B------:R-:W-:Y:S02]  /*4ab0*/  ISETP.NE.AND P1, PT, R136, RZ, PT ;  /* 0x000000ff8800720c */ /* 0x000fe40003f25270 */
[----:B------:R-:W-:-:S02]  /*4ac0*/  SEL R27, R27, 0x8, P0 ;  /* 0x000000081b1b7807 */ /* 0x000fc40000000000 */
[----:B------:R-:W-:Y:S02]  /*4ad0*/  ISETP.NE.AND P0, PT, R43, RZ, PT ;  /* 0x000000ff2b00720c */ /* 0x000fe40003f05270 */
[C---:B------:R-:W-:Y:S02]  /*4ae0*/  LOP3.LUT R42, R2.reuse, 0x40, RZ, 0xfc, !PT ;  /* 0x00000040022a7812 */ /* 0x040fe400078efcff */
[----:B------:R-:W-:Y:S01]  /*4af0*/  LOP3.LUT R43, R2, 0x80, RZ, 0xfc, !PT ;  /* 0x00000080022b7812 */ /* 0x000fe200078efcff */
[----:B------:R1:W-:Y:S01]  /*4b00*/  STS [R41], R28 ;  /* 0x0000001c29007388 */ /* 0x0003e20000000800 */
[----:B------:R-:W-:Y:S02]  /*4b10*/  SEL R24, R24, 0x8, P4 ;  /* 0x0000000818187807 */ /* 0x000fe40002000000 */
[----:B------:R-:W-:Y:S02]  /*4b20*/  SEL R33, R33, 0x8, P1 ;  /* 0x0000000821217807 */ /* 0x000fe40000800000 */
[----:B------:R-:W-:-:S02]  /*4b30*/  LOP3.LUT R44, R2, 0xc0, RZ, 0xfc, !PT ;  /* 0x000000c0022c7812 */ /* 0x000fc400078efcff */
[----:B------:R-:W-:Y:S02]  /*4b40*/  ISETP.NE.AND P3, PT, R151, RZ, PT ;  /* 0x000000ff9700720c */ /* 0x000fe40003f65270 */
[----:B------:R-:W-:Y:S02]  /*4b50*/  ISETP.NE.AND P6, PT, R55, RZ, PT ;  /* 0x000000ff3700720c */ /* 0x000fe40003fc5270 */
[----:B------:R-:W-:Y:S02]  /*4b60*/  ISETP.NE.AND P4, PT, R49, RZ, PT ;  /* 0x000000ff3100720c */ /* 0x000fe40003f85270 */
[----:B------:R-:W-:Y:S02]  /*4b70*/  ISETP.NE.AND P1, PT, R47, RZ, PT ;  /* 0x000000ff2f00720c */ /* 0x000fe40003f25270 */
[C---:B------:R-:W-:Y:S02]  /*4b80*/  LOP3.LUT R45, R2.reuse, 0x100, RZ, 0xfc, !PT ;  /* 0x00000100022d7812 */ /* 0x040fe400078efcff */
[----:B------:R-:W-:-:S02]  /*4b90*/  LOP3.LUT R46, R2, 0x140, RZ, 0xfc, !PT ;  /* 0x00000140022e7812 */ /* 0x000fc400078efcff */
[C---:B------:R-:W-:Y:S02]  /*4ba0*/  LOP3.LUT R47, R2.reuse, 0x180, RZ, 0xfc, !PT ;  /* 0x00000180022f7812 */ /* 0x040fe400078efcff */
[C---:B------:R-:W-:Y:S02]  /*4bb0*/  LOP3.LUT R49, R2.reuse, 0x1c0, RZ, 0xfc, !PT ;  /* 0x000001c002317812 */ /* 0x040fe400078efcff */
[C---:B------:R-:W-:Y:S02]  /*4bc0*/  LOP3.LUT R51, R2.reuse, 0x200, RZ, 0xfc, !PT ;  /* 0x0000020002337812 */ /* 0x040fe400078efcff */
[C---:B------:R-:W-:Y:S02]  /*4bd0*/  LOP3.LUT R53, R2.reuse, 0x240, RZ, 0xfc, !PT ;  /* 0x0000024002357812 */ /* 0x040fe400078efcff */
[C---:B-1----:R-:W-:Y:S02]  /*4be0*/  LOP3.LUT R41, R2.reuse, 0x280, RZ, 0xfc, !PT ;  /* 0x0000028002297812 */ /* 0x042fe400078efcff */
[----:B------:R-:W-:-:S02]  /*4bf0*/  LOP3.LUT R55, R2, 0x2c0, RZ, 0xfc, !PT ;  /* 0x000002c002377812 */ /* 0x000fc400078efcff */
[C---:B------:R-:W-:Y:S02]  /*4c00*/  LOP3.LUT R57, R2.reuse, 0x300, RZ, 0xfc, !PT ;  /* 0x0000030002397812 */ /* 0x040fe400078efcff */
[C---:B------:R-:W-:Y:S02]  /*4c10*/  LOP3.LUT R59, R2.reuse, 0x340, RZ, 0xfc, !PT ;  /* 0x00000340023b7812 */ /* 0x040fe400078efcff */
[C---:B------:R-:W-:Y:S02]  /*4c20*/  LOP3.LUT R61, R2.reuse, 0x380, RZ, 0xfc, !PT ;  /* 0x00000380023d7812 */ /* 0x040fe400078efcff */
[----:B------:R-:W-:Y:S02]  /*4c30*/  LOP3.LUT R63, R2, 0x3c0, RZ, 0xfc, !PT ;  /* 0x000003c0023f7812 */ /* 0x000fe400078efcff */
[----:B------:R-:W-:Y:S02]  /*4c40*/  LEA.HI R42, R42, UR4, RZ, 0x1e ;  /* 0x000000042a2a7c11 */ /* 0x000fe4000f8ff0ff */
[----:B------:R-:W-:-:S02]  /*4c50*/  LEA.HI R2, R43, UR4, RZ, 0x1e ;  /* 0x000000042b027c11 */ /* 0x000fc4000f8ff0ff */
[----:B------:R-:W-:Y:S02]  /*4c60*/  ISETP.NE.AND P5, PT, R146, RZ, PT ;  /* 0x000000ff9200720c */ /* 0x000fe40003fa5270 */
[----:B------:R-:W-:Y:S02]  /*4c70*/  LEA.HI R44, R44, UR4, RZ, 0x1e ;  /* 0x000000042c2c7c11 */ /* 0x000fe4000f8ff0ff */
[----:B------:R-:W-:Y:S02]  /*4c80*/  SEL R26, R26, 0x8, P3 ;  /* 0x000000081a1a7807 */ /* 0x000fe40001800000 */
[----:B------:R-:W-:Y:S01]  /*4c90*/  LEA.HI R28, R45, UR4, RZ, 0x1e ;  /* 0x000000042d1c7c11 */ /* 0x000fe2000f8ff0ff */
[----:B------:R-:W-:Y:S01]  /*4ca0*/  IMAD R42, R3, 0x4, R42 ;  /* 0x00000004032a7824 */ /* 0x000fe200078e022a */
[----:B------:R-:W-:Y:S02]  /*4cb0*/  ISETP.NE.AND P3, PT, R48, RZ, PT ;  /* 0x000000ff3000720c */ /* 0x000fe40003f65270 */
[----:B------:R-:W-:-:S02]  /*4cc0*/  LEA.HI R46, R46, UR4, RZ, 0x1e ;  /* 0x000000042e2e7c11 */ /* 0x000fc4000f8ff0ff */
[----:B------:R-:W-:Y:S02]  /*4cd0*/  LEA.HI R48, R47, UR4, RZ, 0x1e ;  /* 0x000000042f307c11 */ /* 0x000fe4000f8ff0ff */
[----:B------:R-:W-:Y:S01]  /*4ce0*/  LEA.HI R56, R41, UR4, RZ, 0x1e ;  /* 0x0000000429387c11 */ /* 0x000fe2000f8ff0ff */
[----:B------:R-:W-:Y:S01]  /*4cf0*/  IMAD R41, R3, 0x4, R2 ;  /* 0x0000000403297824 */ /* 0x000fe200078e0202 */
[----:B------:R-:W-:Y:S01]  /*4d00*/  SEL R25, R25, 0x8, P5 ;  /* 0x0000000819197807 */ /* 0x000fe20002800000 */
[----:B------:R-:W-:Y:S01]  /*4d10*/  IMAD R44, R3, 0x4, R44 ;  /* 0x00000004032c7824 */ /* 0x000fe200078e022c */
[----:B------:R-:W-:Y:S01]  /*4d20*/  LEA.HI R50, R49, UR4, RZ, 0x1e ;  /* 0x0000000431327c11 */ /* 0x000fe2000f8ff0ff */
[----:B------:R-:W-:Y:S01]  /*4d30*/  IMAD R43, R3, 0x4, R28 ;  /* 0x00000004032b7824 */ /* 0x000fe200078e021c */
[----:B------:R-:W-:Y:S02]  /*4d40*/  ISETP.NE.AND P5, PT, R54, RZ, PT ;  /* 0x000000ff3600720c */ /* 0x000fe40003fa5270 */
[----:B------:R-:W-:Y:S01]  /*4d50*/  LEA.HI R52, R51, UR4, RZ, 0x1e ;  /* 0x0000000433347c11 */ /* 0x000fe2000f8ff0ff */
[----:B------:R-:W-:Y:S01]  /*4d60*/  IMAD R46, R3, 0x4, R46 ;  /* 0x00000004032e7824 */ /* 0x000fe200078e022e */
[----:B------:R-:W-:Y:S01]  /*4d70*/  LEA.HI R54, R53, UR4, RZ, 0x1e ;  /* 0x0000000435367c11 */ /* 0x000fe2000f8ff0ff */
[----:B------:R-:W-:Y:S01]  /*4d80*/  IMAD R45, R3, 0x4, R48 ;  /* 0x00000004032d7824 */ /* 0x000fe200078e0230 */
[----:B------:R-:W-:Y:S01]  /*4d90*/  LEA.HI R58, R55, UR4, RZ, 0x1e ;  /* 0x00000004373a7c11 */ /* 0x000fe2000f8ff0ff */
[----:B------:R-:W-:Y:S01]  /*4da0*/  STS [R42+0x100], R29 ;  /* 0x0001001d2a007388 */ /* 0x000fe20000000800 */
[----:B------:R-:W-:Y:S01]  /*4db0*/  LEA.HI R60, R57, UR4, RZ, 0x1e ;  /* 0x00000004393c7c11 */ /* 0x000fe2000f8ff0ff */
[----:B------:R-:W-:Y:S01]  /*4dc0*/  IMAD R50, R3, 0x4, R50 ;  /* 0x0000000403327824 */ /* 0x000fe200078e0232 */
[----:B------:R-:W-:Y:S01]  /*4dd0*/  LEA.HI R62, R59, UR4, RZ, 0x1e ;  /* 0x000000043b3e7c11 */ /* 0x000fe2000f8ff0ff */
[----:B------:R-:W-:Y:S01]  /*4de0*/  STS [R41+0x200], R30 ;  /* 0x0002001e29007388 */ /* 0x000fe20000000800 */
[----:B------:R-:W-:Y:S01]  /*4df0*/  IMAD R47, R3, 0x4, R52 ;  /* 0x00000004032f7824 */ /* 0x000fe200078e0234 */
[----:B------:R-:W-:Y:S01]  /*4e00*/  LEA.HI R64, R61, UR4, RZ, 0x1e ;  /* 0x000000043d407c11 */ /* 0x000fe2000f8ff0ff */
[----:B------:R-:W-:Y:S01]  /*4e10*/  IMAD R54, R3, 0x4, R54 ;  /* 0x0000000403367824 */ /* 0x000fe200078e0236 */
[----:B------:R-:W-:Y:S01]  /*4e20*/  STS [R44+0x300], R31 ;  /* 0x0003001f2c007388 */ /* 0x000fe20000000800 */
[----:B------:R-:W-:Y:S01]  /*4e30*/  LEA.HI R66, R63, UR4, RZ, 0x1e ;  /* 0x000000043f427c11 */ /* 0x000fe2000f8ff0ff */
[----:B------:R-:W-:-:S02]  /*4e40*/  IMAD R49, R3, 0x4, R56 ;  /* 0x0000000403317824 */ /* 0x000fc400078e0238 */
[----:B------:R-:W-:Y:S01]  /*4e50*/  STS [R43+0x400], R4 ;  /* 0x000400042b007388 */ /* 0x000fe20000000800 */
[----:B------:R-:W-:-:S03]  /*4e60*/  IMAD R58, R3, 0x4, R58 ;  /* 0x00000004033a7824 */ /* 0x000fc600078e023a */
        /* <DEDUP_REMOVED lines=8> */
[----:B------:R1:W-:Y:S01]  /*4ef0*/  STS [R54+0x900], R9 ;  /* 0x0009000936007388 */ /* 0x0003e20000000800 */
[----:B------:R-:W-:-:S03]  /*4f00*/  IMAD.SHL.U32 R40, R65, 0x4, RZ ;  /* 0x0000000441287824 */ /* 0x000fc600078e00ff */
[----:B------:R-:W-:Y:S04]  /*4f10*/  STS [R49+0xa00], R10 ;  /* 0x000a000a31007388 */ /* 0x000fe80000000800 */
[----:B------:R2:W-:Y:S01]  /*4f20*/  STS [R58+0xb00], R11 ;  /* 0x000b000b3a007388 */ /* 0x0005e20000000800 */
[----:B------:R-:W-:Y:S01]  /*4f30*/  IMAD.SHL.U32 R3, R12, 0x4, RZ ;  /* 0x000000040c037824 */ /* 0x000fe200078e00ff */
[----:B-1----:R-:W1:Y:S02]  /*4f40*/  LDC.64 R8, c[0x0][0x218] ;  /* 0x00008600ff087b82 */ /* 0x002e640000000a00 */
[----:B------:R-:W-:Y:S01]  /*4f50*/  STS [R51+0xc00], R16 ;  /* 0x000c001033007388 */ /* 0x000fe20000000800 */
[----:B------:R-:W-:-:S03]  /*4f60*/  LOP3.LUT R40, R40, 0x3fc, RZ, 0xc0, !PT ;  /* 0x000003fc28287812 */ /* 0x000fc600078ec0ff */
[----:B------:R-:W-:Y:S04]  /*4f70*/  STS [R62+0xd00], R17 ;  /* 0x000d00113e007388 */ /* 0x000fe80000000800 */
[----:B------:R-:W-:Y:S04]  /*4f80*/  STS [R53+0xe00], R18 ;  /* 0x000e001235007388 */ /* 0x000fe80000000800 */
[----:B------:R-:W-:Y:S01]  /*4f90*/  STS [R66+0xf00], R19 ;  /* 0x000f001342007388 */ /* 0x000fe20000000800 */
[C---:B------:R-:W-:Y:S02]  /*4fa0*/  LOP3.LUT R2, R40.reuse, 0x400, RZ, 0xfc, !PT ;  /* 0x0000040028027812 */ /* 0x040fe400078efcff */
[----:B------:R-:W-:-:S02]  /*4fb0*/  LOP3.LUT R28, R40, 0x800, RZ, 0xfc, !PT ;  /* 0x00000800281c7812 */ /* 0x000fc400078efcff */
[----:B------:R-:W-:Y:S02]  /*4fc0*/  LOP3.LUT R48, R40, 0xc00, RZ, 0xfc, !PT ;  /* 0x00000c0028307812 */ /* 0x000fe400078efcff */
[----:B------:R-:W-:Y:S02]  /*4fd0*/  LOP3.LUT R3, R14, 0x3c, R3, 0xf8, !PT ;  /* 0x0000003c0e037812 */ /* 0x000fe400078ef803 */
[----:B------:R-:W-:Y:S02]  /*4fe0*/  SHF.R.U32.HI R14, RZ, 0x2, R2 ;  /* 0x00000002ff0e7819 */ /* 0x000fe40000011602 */
[----:B------:R-:W-:Y:S02]  /*4ff0*/  SHF.R.U32.HI R28, RZ, 0x2, R28 ;  /* 0x00000002ff1c7819 */ /* 0x000fe4000001161c */
[----:B------:R-:W-:Y:S02]  /*5000*/  LOP3.LUT R2, R65, 0xf0, RZ, 0xc0, !PT ;  /* 0x000000f041027812 */ /* 0x000fe400078ec0ff */
[----:B------:R-:W-:-:S02]  /*5010*/  SHF.R.U32.HI R48, RZ, 0x2, R48 ;  /* 0x00000002ff307819 */ /* 0x000fc40000011630 */
[----:B------:R-:W-:Y:S01]  /*5020*/  LOP3.LUT R14, R14, 0x1f0, RZ, 0xc0, !PT ;  /* 0x000001f00e0e7812 */ /* 0x000fe200078ec0ff */
[----:B------:R-:W-:Y:S01]  /*5030*/  VIADD R29, R2, UR4 ;  /* 0x00000004021d7c36 */ /* 0x000fe20008000000 */
[----:B------:R-:W-:Y:S02]  /*5040*/  LOP3.LUT R28, R28, 0x2f0, RZ, 0xc0, !PT ;  /* 0x000002f01c1c7812 */ /* 0x000fe400078ec0ff */
[----:B------:R-:W-:Y:S01]  /*5050*/  LOP3.LUT R48, R48, 0x3f0, RZ, 0xc0, !PT ;  /* 0x000003f030307812 */ /* 0x000fe200078ec0ff */
[----:B------:R-:W-:Y:S02]  /*5060*/  VIADD R55, R14, UR4 ;  /* 0x000000040e377c36 */ /* 0x000fe40008000000 */
[----:B------:R-:W-:Y:S02]  /*5070*/  VIADD R57, R28, UR4 ;  /* 0x000000041c397c36 */ /* 0x000fe40008000000 */
[----:B------:R-:W-:Y:S01]  /*5080*/  IMAD R29, R40, 0x4, R29 ;  /* 0x00000004281d7824 */ /* 0x000fe200078e021d */
[----:B------:R-:W-:Y:S01]  /*5090*/  BAR.SYNC.DEFER_BLOCKING 0x0 ;  /* 0x0000000000007b1d */ /* 0x000fe20000010000 */
[----:B------:R-:W-:-:S02]  /*50a0*/  VIADD R59, R48, UR4 ;  /* 0x00000004303b7c36 */ /* 0x000fc40008000000 */
[C---:B------:R-:W-:Y:S02]  /*50b0*/  IMAD R55, R40.reuse, 0x4, R55 ;  /* 0x0000000428377824 */ /* 0x040fe400078e0237 */
[C---:B------:R-:W-:Y:S01]  /*50c0*/  IMAD R57, R40.reuse, 0x4, R57 ;  /* 0x0000000428397824 */ /* 0x040fe200078e0239 */
[----:B------:R-:W-:Y:S01]  /*50d0*/  SHF.R.S32.HI R2, RZ, 0x1f, R3 ;  /* 0x0000001fff027819 */ /* 0x000fe20000011403 */
[----:B------:R-:W-:Y:S01]  /*50e0*/  IMAD R14, R40, 0x4, R59 ;  /* 0x00000004280e7824 */ /* 0x000fe200078e023b */
[----:B------:R-:W-:Y:S01]  /*50f0*/  SHF.R.U32.HI R12, RZ, 0x4, R12 ;  /* 0x00000004ff0c7819 */ /* 0x000fe2000001160c */
[----:B------:R-:W-:Y:S01]  /*5100*/  ULDC.64 UR4, c[0x0][0x220] ;  /* 0x0000880000047ab9 */ /* 0x000fe20000000a00 */
[----:B------:R-:W-:Y:S01]  /*5110*/  LEA.HI R4, R2, R3, RZ, 0x6 ;  /* 0x0000000302047211 */ /* 0x000fe200078f30ff */
[----:B------:R-:W3:Y:S04]  /*5120*/  LDS.128 R28, [R29] ;  /* 0x000000001d1c7984 */ /* 0x000ee80000000c00 */
[----:B------:R-:W4:Y:S04]  /*5130*/  LDS.128 R40, [R55+0x1000] ;  /* 0x0010000037287984 */ /* 0x000f280000000c00 */
[----:B------:R-:W5:Y:S04]  /*5140*/  LDS.128 R56, [R57+0x2000] ;  /* 0x0020000039387984 */ /* 0x000f680000000c00 */
[----:B------:R-:W2:Y:S01]  /*5150*/  LDS.128 R44, [R14+0x3000] ;  /* 0x003000000e2c7984 */ /* 0x000ea20000000c00 */
[----:B------:R-:W-:-:S02]  /*5160*/  SEL R37, R37, 0x7, P2 ;  /* 0x0000000725257807 */ /* 0x000fc40001000000 */
[----:B------:R-:W-:Y:S02]  /*5170*/  ISETP.NE.AND P2, PT, R139, RZ, PT ;  /* 0x000000ff8b00720c */ /* 0x000fe40003f45270 */
[----:B------:R-:W-:Y:S02]  /*5180*/  SGXT.U32 R2, R12, 0x4 ;  /* 0x000000040c02781a */ /* 0x000fe40000000000 */
[----:B------:R-:W-:Y:S02]  /*5190*/  LOP3.LUT R6, R4, 0xffffffc0, RZ, 0xc0, !PT ;  /* 0xffffffc004067812 */ /* 0x000fe400078ec0ff */
[----:B------:R-:W-:Y:S02]  /*51a0*/  SEL R32, R32, 0x8, P2 ;  /* 0x0000000820207807 */ /* 0x000fe40001000000 */
[----:B------:R-:W-:Y:S01]  /*51b0*/  ISETP.NE.AND P2, PT, R131, RZ, PT ;  /* 0x000000ff8300720c */ /* 0x000fe20003f45270 */
[----:B------:R-:W-:Y:S01]  /*51c0*/  IMAD.IADD R5, R3, 0x1, -R6 ;  /* 0x0000000103057824 */ /* 0x000fe200078e0a06 */
[----:B------:R-:W-:-:S02]  /*51d0*/  SHF.R.S32.HI R4, RZ, 0x6, R4 ;  /* 0x00000006ff047819 */ /* 0x000fc40000011404 */
[----:B------:R-:W-:Y:S02]  /*51e0*/  LOP3.LUT R2, R13, R2, RZ, 0xfc, !PT ;  /* 0x000000020d027212 */ /* 0x000fe400078efcff */
[----:B------:R-:W-:Y:S02]  /*51f0*/  SEL R35, R35, 0x8, P1 ;  /* 0x0000000823237807 */ /* 0x000fe40000800000 */
[----:B------:R-:W-:Y:S01]  /*5200*/  ISETP.GE.AND P1, PT, R3, 0x100, PT ;  /* 0x000001000300780c */ /* 0x000fe20003f26270 */
[----:B------:R-:W-:Y:S01]  /*5210*/  IMAD R12, R0, 0x300, R15 ;  /* 0x00000300000c7824 */ /* 0x000fe200078e020f */
[----:B------:R-:W-:Y:S01]  /*5220*/  SEL R34, R34, 0x8, P2 ;  /* 0x0000000822227807 */ /* 0x000fe20001000000 */
[----:B------:R-:W-:Y:S01]  /*5230*/  IMAD R5, R4, 0x14000, R5 ;  /* 0x0001400004057824 */ /* 0x000fe200078e0205 */
[C---:B------:R-:W-:Y:S02]  /*5240*/  LOP3.LUT R0, R2.reuse, 0x10, RZ, 0xfc, !PT ;  /* 0x0000001002007812 */ /* 0x040fe400078efcff */
[----:B------:R-:W-:-:S02]  /*5250*/  ISETP.LT.AND P2, PT, R2, 0x300, !P1 ;  /* 0x000003000200780c */ /* 0x000fc40004f41270 */
[C---:B------:R-:W-:Y:S02]  /*5260*/  LOP3.LUT R3, R2.reuse, 0x20, RZ, 0xfc, !PT ;  /* 0x0000002002037812 */ /* 0x040fe400078efcff */
[C---:B------:R-:W-:Y:S02]  /*5270*/  LOP3.LUT R4, R2.reuse, 0x30, RZ, 0xfc, !PT ;  /* 0x0000003002047812 */ /* 0x040fe400078efcff */
[----:B------:R-:W-:Y:S01]  /*5280*/  SEL R37, R37, 0x8, P3 ;  /* 0x0000000825257807 */ /* 0x000fe20001800000 */
[----:B------:R-:W-:Y:S01]  /*5290*/  IMAD R7, R2, 0x40, R5 ;  /* 0x0000004002077824 */ /* 0x000fe200078e0205 */
[----:B------:R-:W-:Y:S02]  /*52a0*/  ISETP.LT.AND P3, PT, R0, 0x300, !P1 ;  /* 0x000003000000780c */ /* 0x000fe40004f61270 */
[----:B------:R-:W-:Y:S02]  /*52b0*/  SEL R36, R36, 0x8, P4 ;  /* 0x0000000824247807 */ /* 0x000fe40002000000 */
[----:B------:R-:W-:-:S02]  /*52c0*/  ISETP.LT.AND P4, PT, R3, 0x300, !P1 ;  /* 0x000003000300780c */ /* 0x000fc40004f81270 */
[----:B------:R-:W-:Y:S01]  /*52d0*/  ISETP.LT.AND P1, PT, R4, 0x300, !P1 ;  /* 0x000003000400780c */ /* 0x000fe20004f21270 */
[--C-:B--2---:R-:W-:Y:S02]  /*52e0*/  IMAD R11, R0, 0x40, R5.reuse ;  /* 0x00000040000b7824 */ /* 0x104fe400078e0205 */
[----:B------:R-:W-:Y:S02]  /*52f0*/  IMAD R13, R3, 0x40, R5 ;  /* 0x00000040030d7824 */ /* 0x000fe400078e0205 */
[----:B-1----:R-:W-:-:S04]  /*5300*/  IMAD.WIDE R2, R7, 0x4, R8 ;  /* 0x0000000407027825 */ /* 0x002fc800078e0208 */
[----:B------:R-:W-:Y:S02]  /*5310*/  IMAD R15, R4, 0x40, R5 ;  /* 0x00000040040f7824 */ /* 0x000fe400078e0205 */
[--C-:B------:R-:W-:Y:S01]  /*5320*/  IMAD.WIDE R4, R11, 0x4, R8.reuse ;  /* 0x000000040b047825 */ /* 0x100fe200078e0208 */
[----:B------:R-:W-:Y:S01]  /*5330*/  SEL R38, R38, 0x8, P5 ;  /* 0x0000000826267807 */ /* 0x000fe20002800000 */
[----:B---3--:R1:W-:Y:S01]  /*5340*/  @P2 STG.E.128 desc[UR6][R2.64], R28 ;  /* 0x0000001c02002986 */ /* 0x0083e2000c101d06 */
[----:B------:R-:W-:Y:S01]  /*5350*/  SEL R39, R39, 0x8, P6 ;  /* 0x0000000827277807 */ /* 0x000fe20003000000 */
[----:B------:R-:W-:Y:S01]  /*5360*/  IMAD.WIDE R6, R13, 0x4, R8 ;  /* 0x000000040d067825 */ /* 0x000fe200078e0208 */
[----:B------:R-:W-:-:S03]  /*5370*/  IADD3 R10, P2, R12, UR4, RZ ;  /* 0x000000040c0a7c10 */ /* 0x000fc6000ff5e0ff */
[----:B------:R-:W-:Y:S01]  /*5380*/  IMAD.WIDE R8, R15, 0x4, R8 ;  /* 0x000000040f087825 */ /* 0x000fe200078e0208 */
[----:B------:R-:W-:Y:S01]  /*5390*/  PRMT R23, R23, 0x3340, R22 ;  /* 0x0000334017177816 */ /* 0x000fe20000000016 */
[----:B----4-:R1:W-:Y:S01]  /*53a0*/  @P3 STG.E.128 desc[UR6][R4.64], R40 ;  /* 0x0000002804003986 */ /* 0x0103e2000c101d06 */
[----:B------:R-:W-:Y:S02]  /*53b0*/  PRMT R20, R21, 0x3340, R20 ;  /* 0x0000334015147816 */ /* 0x000fe40000000014 */
[----:B------:R-:W-:Y:S01]  /*53c0*/  PRMT R25, R25, 0x3340, R24 ;  /* 0x0000334019197816 */ /* 0x000fe20000000018 */
[----:B-----5:R1:W-:Y:S01]  /*53d0*/  @P4 STG.E.128 desc[UR6][R6.64], R56 ;  /* 0x0000003806004986 */ /* 0x0203e2000c101d06 */
[----:B------:R-:W-:Y:S02]  /*53e0*/  PRMT R26, R26, 0x3340, R27 ;  /* 0x000033401a1a7816 */ /* 0x000fe4000000001b */
[----:B------:R-:W-:Y:S01]  /*53f0*/  PRMT R33, R33, 0x3340, R32 ;  /* 0x0000334021217816 */ /* 0x000fe20000000020 */
[----:B0-----:R1:W-:Y:S01]  /*5400*/  @P1 STG.E.128 desc[UR6][R8.64], R44 ;  /* 0x0000002c08001986 */ /* 0x0013e2000c101d06 */
[----:B------:R-:W-:-:S02]  /*5410*/  PRMT R34, R35, 0x3340, R34 ;  /* 0x0000334023227816 */ /* 0x000fc40000000022 */
[----:B------:R-:W-:Y:S02]  /*5420*/  PRMT R37, R37, 0x3340, R36 ;  /* 0x0000334025257816 */ /* 0x000fe40000000024 */
[----:B------:R-:W-:Y:S02]  /*5430*/  PRMT R38, R38, 0x3340, R39 ;  /* 0x0000334026267816 */ /* 0x000fe40000000027 */
[----:B------:R-:W-:Y:S02]  /*5440*/  LEA.HI.X.SX32 R11, R12, UR5, 0x1, P2 ;  /* 0x000000050c0b7c11 */ /* 0x000fe400090f0eff */
[----:B------:R-:W-:Y:S02]  /*5450*/  PRMT R20, R23, 0x5410, R20 ;  /* 0x0000541017147816 */ /* 0x000fe40000000014 */
[----:B------:R-:W-:Y:S02]  /*5460*/  PRMT R21, R25, 0x5410, R26 ;  /* 0x0000541019157816 */ /* 0x000fe4000000001a */
[----:B------:R-:W-:-:S02]  /*5470*/  PRMT R22, R33, 0x5410, R34 ;  /* 0x0000541021167816 */ /* 0x000fc40000000022 */
[----:B------:R-:W-:Y:S01]  /*5480*/  PRMT R23, R37, 0x5410, R38 ;  /* 0x0000541025177816 */ /* 0x000fe20000000026 */
[----:B------:R-:W-:Y:S06]  /*5490*/  @!P0 EXIT ;  /* 0x000000000000894d */ /* 0x000fec0003800000 */
[----:B------:R-:W-:Y:S01]  /*54a0*/  STG.E.128 desc[UR6][R10.64], R20 ;  /* 0x000000140a007986 */ /* 0x000fe2000c101d06 */
[----:B------:R-:W-:Y:S05]  /*54b0*/  EXIT ;  /* 0x000000000000794d */ /* 0x000fea0003800000 */
.L_x_0:
[----:B------:R-:W-:-:S00]  /*54c0*/  BRA `(.L_x_0) ;  /* 0xfffffffc00fc7947 */ /* 0x000fc0000383ffff */
[----:B------:R-:W-:-:S00]  /*54d0*/  NOP ;  /* 0x0000000000007918 */ /* 0x000fc00000000000 */
        /* <DEDUP_REMOVED lines=10> */
.L_x_1:


//--------------------- .nv.shared.triton_poi_fused_max_pool2d_with_indices_42 --------------------------
	.section	.nv.shared.triton_poi_fused_max_pool2d_with_indices_42,"aw",@nobits
	.sectionflags	@""
	.align	16
	.zero		1024


//--------------------- .nv.constant0.triton_poi_fused_max_pool2d_with_indices_42 --------------------------
	.section	.nv.constant0.triton_poi_fused_max_pool2d_with_indices_42,"a",@progbits
	.sectionflags	@""
	.align	4
.nv.constant0.triton_poi_fused_max_pool2d_with_indices_42:
	.zero		560
